//
// Generated by NVIDIA NVVM Compiler
//
// Compiler Build ID: CL-36424714
// Cuda compilation tools, release 13.0, V13.0.88
// Based on NVVM 20.0.0
//

.version 9.0
.target sm_100
.address_size 64

	// .globl	_Z16update_centroidsPfS_PiiiiS0_
.func  (.param .b64 func_retval0) __internal_accurate_pow
(
	.param .b64 __internal_accurate_pow_param_0
)
;
.global .align 8 .f64 media_global;
.extern .shared .align 16 .b8 shared_mem[];

.visible .entry _Z16update_centroidsPfS_PiiiiS0_(
	.param .u64 .ptr .align 1 _Z16update_centroidsPfS_PiiiiS0__param_0,
	.param .u64 .ptr .align 1 _Z16update_centroidsPfS_PiiiiS0__param_1,
	.param .u64 .ptr .align 1 _Z16update_centroidsPfS_PiiiiS0__param_2,
	.param .u32 _Z16update_centroidsPfS_PiiiiS0__param_3,
	.param .u32 _Z16update_centroidsPfS_PiiiiS0__param_4,
	.param .u32 _Z16update_centroidsPfS_PiiiiS0__param_5,
	.param .u64 .ptr .align 1 _Z16update_centroidsPfS_PiiiiS0__param_6
)
{
	.reg .pred 	%p<43>;
	.reg .b32 	%r<179>;
	.reg .b32 	%f<108>;
	.reg .b64 	%rd<78>;

	ld.param.u64 	%rd10, [_Z16update_centroidsPfS_PiiiiS0__param_0];
	ld.param.u64 	%rd11, [_Z16update_centroidsPfS_PiiiiS0__param_1];
	ld.param.u64 	%rd9, [_Z16update_centroidsPfS_PiiiiS0__param_2];
	ld.param.u32 	%r71, [_Z16update_centroidsPfS_PiiiiS0__param_3];
	ld.param.u32 	%r72, [_Z16update_centroidsPfS_PiiiiS0__param_4];
	ld.param.u32 	%r73, [_Z16update_centroidsPfS_PiiiiS0__param_5];
	ld.param.u64 	%rd12, [_Z16update_centroidsPfS_PiiiiS0__param_6];
	cvta.to.global.u64 	%rd1, %rd10;
	cvta.to.global.u64 	%rd2, %rd9;
	cvta.to.global.u64 	%rd3, %rd11;
	cvta.to.global.u64 	%rd4, %rd12;
	mov.u32 	%r74, %tid.x;
	mov.u32 	%r75, %ctaid.x;
	mov.u32 	%r76, %ntid.x;
	mad.lo.s32 	%r173, %r75, %r76, %r74;
	mov.u32 	%r77, %nctaid.x;
	mul.lo.s32 	%r2, %r77, %r76;
	setp.ge.s32 	%p1, %r173, %r72;
	@%p1 bra 	$L__BB0_21;
	setp.lt.s32 	%p2, %r73, 1;
	@%p2 bra 	$L__BB0_15;
	add.s32 	%r3, %r73, -1;
	and.b32  	%r4, %r73, 7;
	add.s32 	%r5, %r4, -1;
	and.b32  	%r6, %r73, 3;
	and.b32  	%r7, %r73, 2147483640;
	and.b32  	%r8, %r73, 1;
	mov.u32 	%r155, %r173;
$L__BB0_3:
	setp.lt.u32 	%p8, %r3, 7;
	mul.wide.s32 	%rd21, %r155, 4;
	add.s64 	%rd22, %rd4, %rd21;
	mov.b32 	%r158, 0;
	st.global.u32 	[%rd22], %r158;
	mul.lo.s32 	%r10, %r155, %r73;
	@%p8 bra 	$L__BB0_6;
	mov.b32 	%r156, 0;
$L__BB0_5:
	.pragma "nounroll";
	add.s32 	%r92, %r156, %r10;
	mul.wide.s32 	%rd23, %r92, 4;
	add.s64 	%rd24, %rd3, %rd23;
	mov.b32 	%r93, 0;
	st.global.u32 	[%rd24], %r93;
	st.global.u32 	[%rd24+4], %r93;
	st.global.u32 	[%rd24+8], %r93;
	st.global.u32 	[%rd24+12], %r93;
	st.global.u32 	[%rd24+16], %r93;
	st.global.u32 	[%rd24+20], %r93;
	st.global.u32 	[%rd24+24], %r93;
	st.global.u32 	[%rd24+28], %r93;
	add.s32 	%r156, %r156, 8;
	setp.ne.s32 	%p9, %r156, %r7;
	mov.u32 	%r158, %r7;
	@%p9 bra 	$L__BB0_5;
$L__BB0_6:
	setp.eq.s32 	%p10, %r4, 0;
	@%p10 bra 	$L__BB0_14;
	setp.lt.u32 	%p11, %r5, 3;
	@%p11 bra 	$L__BB0_9;
	add.s32 	%r94, %r158, %r10;
	mul.wide.s32 	%rd25, %r94, 4;
	add.s64 	%rd26, %rd3, %rd25;
	mov.b32 	%r95, 0;
	st.global.u32 	[%rd26], %r95;
	st.global.u32 	[%rd26+4], %r95;
	st.global.u32 	[%rd26+8], %r95;
	st.global.u32 	[%rd26+12], %r95;
	add.s32 	%r158, %r158, 4;
$L__BB0_9:
	setp.eq.s32 	%p12, %r6, 0;
	@%p12 bra 	$L__BB0_14;
	setp.eq.s32 	%p13, %r6, 1;
	@%p13 bra 	$L__BB0_12;
	add.s32 	%r96, %r158, %r10;
	mul.wide.s32 	%rd27, %r96, 4;
	add.s64 	%rd28, %rd3, %rd27;
	mov.b32 	%r97, 0;
	st.global.u32 	[%rd28], %r97;
	st.global.u32 	[%rd28+4], %r97;
	add.s32 	%r158, %r158, 2;
$L__BB0_12:
	setp.eq.s32 	%p14, %r8, 0;
	@%p14 bra 	$L__BB0_14;
	add.s32 	%r98, %r158, %r10;
	mul.wide.s32 	%rd29, %r98, 4;
	add.s64 	%rd30, %rd3, %rd29;
	mov.b32 	%r99, 0;
	st.global.u32 	[%rd30], %r99;
$L__BB0_14:
	add.s32 	%r155, %r155, %r2;
	setp.lt.s32 	%p15, %r155, %r72;
	@%p15 bra 	$L__BB0_3;
	bra.uni 	$L__BB0_21;
$L__BB0_15:
	add.s32 	%r78, %r173, %r2;
	max.s32 	%r79, %r72, %r78;
	setp.lt.s32 	%p3, %r78, %r72;
	selp.u32 	%r80, 1, 0, %p3;
	add.s32 	%r81, %r78, %r80;
	sub.s32 	%r82, %r79, %r81;
	div.u32 	%r83, %r82, %r2;
	add.s32 	%r19, %r83, %r80;
	and.b32  	%r84, %r19, 3;
	setp.eq.s32 	%p4, %r84, 3;
	mov.u32 	%r162, %r173;
	@%p4 bra 	$L__BB0_18;
	add.s32 	%r86, %r19, 1;
	and.b32  	%r20, %r86, 3;
	mov.b32 	%r161, 0;
	mov.u32 	%r162, %r173;
$L__BB0_17:
	.pragma "nounroll";
	mul.wide.s32 	%rd13, %r162, 4;
	add.s64 	%rd14, %rd4, %rd13;
	mov.b32 	%r87, 0;
	st.global.u32 	[%rd14], %r87;
	add.s32 	%r162, %r162, %r2;
	add.s32 	%r161, %r161, 1;
	setp.ne.s32 	%p5, %r161, %r20;
	@%p5 bra 	$L__BB0_17;
$L__BB0_18:
	setp.lt.u32 	%p6, %r19, 3;
	@%p6 bra 	$L__BB0_21;
	mul.wide.s32 	%rd17, %r2, 4;
	shl.b32 	%r89, %r2, 2;
$L__BB0_20:
	mul.wide.s32 	%rd15, %r162, 4;
	add.s64 	%rd16, %rd4, %rd15;
	mov.b32 	%r88, 0;
	st.global.u32 	[%rd16], %r88;
	add.s64 	%rd18, %rd16, %rd17;
	st.global.u32 	[%rd18], %r88;
	add.s64 	%rd19, %rd18, %rd17;
	st.global.u32 	[%rd19], %r88;
	add.s64 	%rd20, %rd19, %rd17;
	st.global.u32 	[%rd20], %r88;
	add.s32 	%r162, %r89, %r162;
	setp.lt.s32 	%p7, %r162, %r72;
	@%p7 bra 	$L__BB0_20;
$L__BB0_21:
	bar.sync 	0;
	setp.ge.s32 	%p16, %r173, %r71;
	@%p16 bra 	$L__BB0_44;
	setp.lt.s32 	%p17, %r73, 1;
	@%p17 bra 	$L__BB0_38;
	and.b32  	%r28, %r73, 15;
	and.b32  	%r29, %r73, 7;
	mov.u32 	%r164, %r173;
$L__BB0_24:
	ld.param.u64 	%rd77, [_Z16update_centroidsPfS_PiiiiS0__param_2];
	setp.lt.u32 	%p23, %r73, 16;
	cvta.to.global.u64 	%rd49, %rd77;
	mul.wide.s32 	%rd50, %r164, 4;
	add.s64 	%rd51, %rd49, %rd50;
	ld.global.u32 	%r121, [%rd51];
	mul.wide.s32 	%rd52, %r121, 4;
	add.s64 	%rd53, %rd4, %rd52;
	atom.global.add.u32 	%r122, [%rd53], 1;
	mul.lo.s32 	%r31, %r121, %r73;
	mul.lo.s32 	%r32, %r164, %r73;
	mov.b32 	%r167, 0;
	@%p23 bra 	$L__BB0_27;
	mov.b32 	%r165, 0;
$L__BB0_26:
	.pragma "nounroll";
	add.s32 	%r124, %r165, %r31;
	mul.wide.s32 	%rd54, %r124, 4;
	add.s64 	%rd55, %rd3, %rd54;
	add.s32 	%r125, %r165, %r32;
	mul.wide.s32 	%rd56, %r125, 4;
	add.s64 	%rd57, %rd1, %rd56;
	ld.global.f32 	%f1, [%rd57];
	atom.global.add.f32 	%f2, [%rd55], %f1;
	ld.global.f32 	%f3, [%rd57+4];
	atom.global.add.f32 	%f4, [%rd55+4], %f3;
	ld.global.f32 	%f5, [%rd57+8];
	atom.global.add.f32 	%f6, [%rd55+8], %f5;
	ld.global.f32 	%f7, [%rd57+12];
	atom.global.add.f32 	%f8, [%rd55+12], %f7;
	ld.global.f32 	%f9, [%rd57+16];
	atom.global.add.f32 	%f10, [%rd55+16], %f9;
	ld.global.f32 	%f11, [%rd57+20];
	atom.global.add.f32 	%f12, [%rd55+20], %f11;
	ld.global.f32 	%f13, [%rd57+24];
	atom.global.add.f32 	%f14, [%rd55+24], %f13;
	ld.global.f32 	%f15, [%rd57+28];
	atom.global.add.f32 	%f16, [%rd55+28], %f15;
	ld.global.f32 	%f17, [%rd57+32];
	atom.global.add.f32 	%f18, [%rd55+32], %f17;
	ld.global.f32 	%f19, [%rd57+36];
	atom.global.add.f32 	%f20, [%rd55+36], %f19;
	ld.global.f32 	%f21, [%rd57+40];
	atom.global.add.f32 	%f22, [%rd55+40], %f21;
	ld.global.f32 	%f23, [%rd57+44];
	atom.global.add.f32 	%f24, [%rd55+44], %f23;
	ld.global.f32 	%f25, [%rd57+48];
	atom.global.add.f32 	%f26, [%rd55+48], %f25;
	ld.global.f32 	%f27, [%rd57+52];
	atom.global.add.f32 	%f28, [%rd55+52], %f27;
	ld.global.f32 	%f29, [%rd57+56];
	atom.global.add.f32 	%f30, [%rd55+56], %f29;
	ld.global.f32 	%f31, [%rd57+60];
	atom.global.add.f32 	%f32, [%rd55+60], %f31;
	add.s32 	%r165, %r165, 16;
	and.b32  	%r167, %r73, 2147483632;
	setp.ne.s32 	%p24, %r165, %r167;
	@%p24 bra 	$L__BB0_26;
$L__BB0_27:
	setp.eq.s32 	%p25, %r28, 0;
	@%p25 bra 	$L__BB0_37;
	add.s32 	%r126, %r28, -1;
	setp.lt.u32 	%p26, %r126, 7;
	@%p26 bra 	$L__BB0_30;
	add.s32 	%r127, %r167, %r31;
	mul.wide.s32 	%rd58, %r127, 4;
	add.s64 	%rd59, %rd3, %rd58;
	add.s32 	%r128, %r167, %r32;
	mul.wide.s32 	%rd60, %r128, 4;
	add.s64 	%rd61, %rd1, %rd60;
	ld.global.f32 	%f33, [%rd61];
	atom.global.add.f32 	%f34, [%rd59], %f33;
	ld.global.f32 	%f35, [%rd61+4];
	atom.global.add.f32 	%f36, [%rd59+4], %f35;
	ld.global.f32 	%f37, [%rd61+8];
	atom.global.add.f32 	%f38, [%rd59+8], %f37;
	ld.global.f32 	%f39, [%rd61+12];
	atom.global.add.f32 	%f40, [%rd59+12], %f39;
	ld.global.f32 	%f41, [%rd61+16];
	atom.global.add.f32 	%f42, [%rd59+16], %f41;
	ld.global.f32 	%f43, [%rd61+20];
	atom.global.add.f32 	%f44, [%rd59+20], %f43;
	ld.global.f32 	%f45, [%rd61+24];
	atom.global.add.f32 	%f46, [%rd59+24], %f45;
	ld.global.f32 	%f47, [%rd61+28];
	atom.global.add.f32 	%f48, [%rd59+28], %f47;
	add.s32 	%r167, %r167, 8;
$L__BB0_30:
	setp.eq.s32 	%p27, %r29, 0;
	@%p27 bra 	$L__BB0_37;
	add.s32 	%r129, %r29, -1;
	setp.lt.u32 	%p28, %r129, 3;
	@%p28 bra 	$L__BB0_33;
	add.s32 	%r130, %r167, %r31;
	mul.wide.s32 	%rd62, %r130, 4;
	add.s64 	%rd63, %rd3, %rd62;
	add.s32 	%r131, %r167, %r32;
	mul.wide.s32 	%rd64, %r131, 4;
	add.s64 	%rd65, %rd1, %rd64;
	ld.global.f32 	%f49, [%rd65];
	atom.global.add.f32 	%f50, [%rd63], %f49;
	ld.global.f32 	%f51, [%rd65+4];
	atom.global.add.f32 	%f52, [%rd63+4], %f51;
	ld.global.f32 	%f53, [%rd65+8];
	atom.global.add.f32 	%f54, [%rd63+8], %f53;
	ld.global.f32 	%f55, [%rd65+12];
	atom.global.add.f32 	%f56, [%rd63+12], %f55;
	add.s32 	%r167, %r167, 4;
$L__BB0_33:
	and.b32  	%r41, %r73, 3;
	setp.eq.s32 	%p29, %r41, 0;
	@%p29 bra 	$L__BB0_37;
	setp.eq.s32 	%p30, %r41, 1;
	add.s32 	%r132, %r167, %r31;
	mul.wide.s32 	%rd66, %r132, 4;
	add.s64 	%rd5, %rd3, %rd66;
	add.s32 	%r133, %r167, %r32;
	mul.wide.s32 	%rd67, %r133, 4;
	add.s64 	%rd6, %rd1, %rd67;
	ld.global.f32 	%f57, [%rd6];
	atom.global.add.f32 	%f58, [%rd5], %f57;
	@%p30 bra 	$L__BB0_37;
	setp.eq.s32 	%p31, %r41, 2;
	ld.global.f32 	%f59, [%rd6+4];
	atom.global.add.f32 	%f60, [%rd5+4], %f59;
	@%p31 bra 	$L__BB0_37;
	ld.global.f32 	%f61, [%rd6+8];
	atom.global.add.f32 	%f62, [%rd5+8], %f61;
$L__BB0_37:
	add.s32 	%r164, %r164, %r2;
	setp.lt.s32 	%p32, %r164, %r71;
	@%p32 bra 	$L__BB0_24;
	bra.uni 	$L__BB0_44;
$L__BB0_38:
	add.s32 	%r100, %r173, %r2;
	max.s32 	%r101, %r71, %r100;
	setp.lt.s32 	%p18, %r100, %r71;
	selp.u32 	%r102, 1, 0, %p18;
	add.s32 	%r103, %r100, %r102;
	sub.s32 	%r104, %r101, %r103;
	div.u32 	%r105, %r104, %r2;
	add.s32 	%r43, %r105, %r102;
	and.b32  	%r106, %r43, 3;
	setp.eq.s32 	%p19, %r106, 3;
	mov.u32 	%r171, %r173;
	@%p19 bra 	$L__BB0_41;
	add.s32 	%r108, %r43, 1;
	and.b32  	%r44, %r108, 3;
	mov.b32 	%r170, 0;
	mov.u32 	%r171, %r173;
$L__BB0_40:
	.pragma "nounroll";
	mul.wide.s32 	%rd31, %r171, 4;
	add.s64 	%rd32, %rd2, %rd31;
	ld.global.u32 	%r109, [%rd32];
	mul.wide.s32 	%rd33, %r109, 4;
	add.s64 	%rd34, %rd4, %rd33;
	atom.global.add.u32 	%r110, [%rd34], 1;
	add.s32 	%r171, %r171, %r2;
	add.s32 	%r170, %r170, 1;
	setp.ne.s32 	%p20, %r170, %r44;
	@%p20 bra 	$L__BB0_40;
$L__BB0_41:
	setp.lt.u32 	%p21, %r43, 3;
	@%p21 bra 	$L__BB0_44;
	mul.wide.s32 	%rd39, %r2, 4;
	shl.b32 	%r119, %r2, 2;
$L__BB0_43:
	mul.wide.s32 	%rd35, %r171, 4;
	add.s64 	%rd36, %rd2, %rd35;
	ld.global.u32 	%r111, [%rd36];
	mul.wide.s32 	%rd37, %r111, 4;
	add.s64 	%rd38, %rd4, %rd37;
	atom.global.add.u32 	%r112, [%rd38], 1;
	add.s64 	%rd40, %rd36, %rd39;
	ld.global.u32 	%r113, [%rd40];
	mul.wide.s32 	%rd41, %r113, 4;
	add.s64 	%rd42, %rd4, %rd41;
	atom.global.add.u32 	%r114, [%rd42], 1;
	add.s64 	%rd43, %rd40, %rd39;
	ld.global.u32 	%r115, [%rd43];
	mul.wide.s32 	%rd44, %r115, 4;
	add.s64 	%rd45, %rd4, %rd44;
	atom.global.add.u32 	%r116, [%rd45], 1;
	add.s64 	%rd46, %rd43, %rd39;
	ld.global.u32 	%r117, [%rd46];
	mul.wide.s32 	%rd47, %r117, 4;
	add.s64 	%rd48, %rd4, %rd47;
	atom.global.add.u32 	%r118, [%rd48], 1;
	add.s32 	%r171, %r119, %r171;
	setp.lt.s32 	%p22, %r171, %r71;
	@%p22 bra 	$L__BB0_43;
$L__BB0_44:
	setp.ge.s32 	%p33, %r173, %r72;
	bar.sync 	0;
	@%p33 bra 	$L__BB0_59;
	add.s32 	%r52, %r73, -1;
	and.b32  	%r53, %r73, 7;
	add.s32 	%r54, %r53, -1;
	and.b32  	%r55, %r73, 3;
	and.b32  	%r56, %r73, 2147483640;
	and.b32  	%r57, %r73, 1;
	neg.s32 	%r58, %r56;
	add.s64 	%rd7, %rd3, 16;
$L__BB0_46:
	mul.wide.s32 	%rd68, %r173, 4;
	add.s64 	%rd8, %rd4, %rd68;
	ld.global.u32 	%r134, [%rd8];
	min.s32 	%r135, %r134, %r73;
	setp.lt.s32 	%p34, %r135, 1;
	@%p34 bra 	$L__BB0_58;
	setp.lt.u32 	%p35, %r52, 7;
	mul.lo.s32 	%r60, %r173, %r73;
	mov.b32 	%r177, 0;
	@%p35 bra 	$L__BB0_50;
	mov.u32 	%r174, %r60;
	mov.u32 	%r175, %r58;
$L__BB0_49:
	.pragma "nounroll";
	mul.wide.s32 	%rd69, %r174, 4;
	add.s64 	%rd70, %rd7, %rd69;
	ld.global.f32 	%f63, [%rd70+-16];
	ld.global.u32 	%r137, [%rd8];
	cvt.rn.f32.s32 	%f64, %r137;
	div.rn.f32 	%f65, %f63, %f64;
	st.global.f32 	[%rd70+-16], %f65;
	ld.global.f32 	%f66, [%rd70+-12];
	ld.global.u32 	%r138, [%rd8];
	cvt.rn.f32.s32 	%f67, %r138;
	div.rn.f32 	%f68, %f66, %f67;
	st.global.f32 	[%rd70+-12], %f68;
	ld.global.f32 	%f69, [%rd70+-8];
	ld.global.u32 	%r139, [%rd8];
	cvt.rn.f32.s32 	%f70, %r139;
	div.rn.f32 	%f71, %f69, %f70;
	st.global.f32 	[%rd70+-8], %f71;
	ld.global.f32 	%f72, [%rd70+-4];
	ld.global.u32 	%r140, [%rd8];
	cvt.rn.f32.s32 	%f73, %r140;
	div.rn.f32 	%f74, %f72, %f73;
	st.global.f32 	[%rd70+-4], %f74;
	ld.global.f32 	%f75, [%rd70];
	ld.global.u32 	%r141, [%rd8];
	cvt.rn.f32.s32 	%f76, %r141;
	div.rn.f32 	%f77, %f75, %f76;
	st.global.f32 	[%rd70], %f77;
	ld.global.f32 	%f78, [%rd70+4];
	ld.global.u32 	%r142, [%rd8];
	cvt.rn.f32.s32 	%f79, %r142;
	div.rn.f32 	%f80, %f78, %f79;
	st.global.f32 	[%rd70+4], %f80;
	ld.global.f32 	%f81, [%rd70+8];
	ld.global.u32 	%r143, [%rd8];
	cvt.rn.f32.s32 	%f82, %r143;
	div.rn.f32 	%f83, %f81, %f82;
	st.global.f32 	[%rd70+8], %f83;
	ld.global.f32 	%f84, [%rd70+12];
	ld.global.u32 	%r144, [%rd8];
	cvt.rn.f32.s32 	%f85, %r144;
	div.rn.f32 	%f86, %f84, %f85;
	st.global.f32 	[%rd70+12], %f86;
	add.s32 	%r175, %r175, 8;
	add.s32 	%r174, %r174, 8;
	setp.ne.s32 	%p36, %r175, 0;
	mov.u32 	%r177, %r56;
	@%p36 bra 	$L__BB0_49;
$L__BB0_50:
	setp.eq.s32 	%p37, %r53, 0;
	@%p37 bra 	$L__BB0_58;
	setp.lt.u32 	%p38, %r54, 3;
	@%p38 bra 	$L__BB0_53;
	add.s32 	%r145, %r177, %r60;
	mul.wide.s32 	%rd71, %r145, 4;
	add.s64 	%rd72, %rd3, %rd71;
	ld.global.f32 	%f87, [%rd72];
	ld.global.u32 	%r146, [%rd8];
	cvt.rn.f32.s32 	%f88, %r146;
	div.rn.f32 	%f89, %f87, %f88;
	st.global.f32 	[%rd72], %f89;
	ld.global.f32 	%f90, [%rd72+4];
	ld.global.u32 	%r147, [%rd8];
	cvt.rn.f32.s32 	%f91, %r147;
	div.rn.f32 	%f92, %f90, %f91;
	st.global.f32 	[%rd72+4], %f92;
	ld.global.f32 	%f93, [%rd72+8];
	ld.global.u32 	%r148, [%rd8];
	cvt.rn.f32.s32 	%f94, %r148;
	div.rn.f32 	%f95, %f93, %f94;
	st.global.f32 	[%rd72+8], %f95;
	ld.global.f32 	%f96, [%rd72+12];
	ld.global.u32 	%r149, [%rd8];
	cvt.rn.f32.s32 	%f97, %r149;
	div.rn.f32 	%f98, %f96, %f97;
	st.global.f32 	[%rd72+12], %f98;
	add.s32 	%r177, %r177, 4;
$L__BB0_53:
	setp.eq.s32 	%p39, %r55, 0;
	@%p39 bra 	$L__BB0_58;
	setp.eq.s32 	%p40, %r55, 1;
	@%p40 bra 	$L__BB0_56;
	add.s32 	%r150, %r177, %r60;
	mul.wide.s32 	%rd73, %r150, 4;
	add.s64 	%rd74, %rd3, %rd73;
	ld.global.f32 	%f99, [%rd74];
	ld.global.u32 	%r151, [%rd8];
	cvt.rn.f32.s32 	%f100, %r151;
	div.rn.f32 	%f101, %f99, %f100;
	st.global.f32 	[%rd74], %f101;
	ld.global.f32 	%f102, [%rd74+4];
	ld.global.u32 	%r152, [%rd8];
	cvt.rn.f32.s32 	%f103, %r152;
	div.rn.f32 	%f104, %f102, %f103;
	st.global.f32 	[%rd74+4], %f104;
	add.s32 	%r177, %r177, 2;
$L__BB0_56:
	setp.eq.s32 	%p41, %r57, 0;
	@%p41 bra 	$L__BB0_58;
	add.s32 	%r153, %r177, %r60;
	mul.wide.s32 	%rd75, %r153, 4;
	add.s64 	%rd76, %rd3, %rd75;
	ld.global.f32 	%f105, [%rd76];
	ld.global.u32 	%r154, [%rd8];
	cvt.rn.f32.s32 	%f106, %r154;
	div.rn.f32 	%f107, %f105, %f106;
	st.global.f32 	[%rd76], %f107;
$L__BB0_58:
	add.s32 	%r173, %r173, %r2;
	setp.lt.s32 	%p42, %r173, %r72;
	@%p42 bra 	$L__BB0_46;
$L__BB0_59:
	ret;

}
	// .globl	_Z17k_means_calculatePfiiiPiS_S0_
.visible .entry _Z17k_means_calculatePfiiiPiS_S0_(
	.param .u64 .ptr .align 1 _Z17k_means_calculatePfiiiPiS_S0__param_0,
	.param .u32 _Z17k_means_calculatePfiiiPiS_S0__param_1,
	.param .u32 _Z17k_means_calculatePfiiiPiS_S0__param_2,
	.param .u32 _Z17k_means_calculatePfiiiPiS_S0__param_3,
	.param .u64 .ptr .align 1 _Z17k_means_calculatePfiiiPiS_S0__param_4,
	.param .u64 .ptr .align 1 _Z17k_means_calculatePfiiiPiS_S0__param_5,
	.param .u64 .ptr .align 1 _Z17k_means_calculatePfiiiPiS_S0__param_6
)
{
	.reg .pred 	%p<42>;
	.reg .b32 	%r<98>;
	.reg .b32 	%f<272>;
	.reg .b64 	%rd<49>;
	.reg .b64 	%fd<86>;

	ld.param.u64 	%rd17, [_Z17k_means_calculatePfiiiPiS_S0__param_0];
	ld.param.u32 	%r50, [_Z17k_means_calculatePfiiiPiS_S0__param_1];
	ld.param.u32 	%r51, [_Z17k_means_calculatePfiiiPiS_S0__param_2];
	ld.param.u32 	%r52, [_Z17k_means_calculatePfiiiPiS_S0__param_3];
	ld.param.u64 	%rd18, [_Z17k_means_calculatePfiiiPiS_S0__param_4];
	ld.param.u64 	%rd16, [_Z17k_means_calculatePfiiiPiS_S0__param_5];
	ld.param.u64 	%rd19, [_Z17k_means_calculatePfiiiPiS_S0__param_6];
	cvta.to.global.u64 	%rd1, %rd17;
	cvta.to.global.u64 	%rd2, %rd19;
	cvta.to.global.u64 	%rd3, %rd18;
	mov.u32 	%r53, %tid.x;
	mov.u32 	%r54, %ctaid.x;
	mov.u32 	%r55, %ntid.x;
	mad.lo.s32 	%r76, %r54, %r55, %r53;
	mov.u32 	%r56, %nctaid.x;
	mul.lo.s32 	%r2, %r56, %r55;
	setp.ge.s32 	%p1, %r76, %r50;
	setp.lt.s32 	%p2, %r52, 1;
	or.pred  	%p3, %p1, %p2;
	@%p3 bra 	$L__BB1_54;
	setp.gt.s32 	%p4, %r51, 0;
	@%p4 bra 	$L__BB1_5;
	and.b32  	%r3, %r52, 3;
	and.b32  	%r4, %r52, 2147483644;
$L__BB1_3:
	setp.lt.u32 	%p5, %r52, 4;
	mov.b32 	%r96, 0;
	@%p5 bra 	$L__BB1_51;
	mov.f32 	%f271, 0fC2C80000;
	mov.b32 	%r94, 0;
	mov.u32 	%r96, %r93;
	bra.uni 	$L__BB1_50;
$L__BB1_5:
	and.b32  	%r5, %r51, 15;
	add.s32 	%r6, %r5, -1;
	and.b32  	%r7, %r51, 7;
	and.b32  	%r8, %r51, 2147483632;
	and.b32  	%r9, %r51, 3;
	neg.s32 	%r10, %r8;
	cvta.to.global.u64 	%rd4, %rd16;
$L__BB1_6:
	mul.lo.s32 	%r65, %r76, %r51;
	mul.wide.s32 	%rd21, %r65, 4;
	add.s64 	%rd5, %rd1, %rd21;
	mov.f32 	%f254, 0fC2C80000;
	mov.b32 	%r78, 0;
$L__BB1_7:
	setp.lt.u32 	%p11, %r51, 16;
	mov.f32 	%f270, 0f00000000;
	mov.b32 	%r90, 0;
	@%p11 bra 	$L__BB1_10;
	mul.lo.s32 	%r67, %r76, %r51;
	mul.wide.s32 	%rd22, %r67, 4;
	add.s64 	%rd23, %rd1, %rd22;
	add.s64 	%rd48, %rd23, 32;
	mov.f32 	%f270, 0f00000000;
	mov.u32 	%r80, %r10;
$L__BB1_9:
	.pragma "nounroll";
	ld.global.f32 	%f38, [%rd48+-32];
	fma.rn.f32 	%f39, %f38, %f38, %f270;
	ld.global.f32 	%f40, [%rd48+-28];
	fma.rn.f32 	%f41, %f40, %f40, %f39;
	ld.global.f32 	%f42, [%rd48+-24];
	fma.rn.f32 	%f43, %f42, %f42, %f41;
	ld.global.f32 	%f44, [%rd48+-20];
	fma.rn.f32 	%f45, %f44, %f44, %f43;
	ld.global.f32 	%f46, [%rd48+-16];
	fma.rn.f32 	%f47, %f46, %f46, %f45;
	ld.global.f32 	%f48, [%rd48+-12];
	fma.rn.f32 	%f49, %f48, %f48, %f47;
	ld.global.f32 	%f50, [%rd48+-8];
	fma.rn.f32 	%f51, %f50, %f50, %f49;
	ld.global.f32 	%f52, [%rd48+-4];
	fma.rn.f32 	%f53, %f52, %f52, %f51;
	ld.global.f32 	%f54, [%rd48];
	fma.rn.f32 	%f55, %f54, %f54, %f53;
	ld.global.f32 	%f56, [%rd48+4];
	fma.rn.f32 	%f57, %f56, %f56, %f55;
	ld.global.f32 	%f58, [%rd48+8];
	fma.rn.f32 	%f59, %f58, %f58, %f57;
	ld.global.f32 	%f60, [%rd48+12];
	fma.rn.f32 	%f61, %f60, %f60, %f59;
	ld.global.f32 	%f62, [%rd48+16];
	fma.rn.f32 	%f63, %f62, %f62, %f61;
	ld.global.f32 	%f64, [%rd48+20];
	fma.rn.f32 	%f65, %f64, %f64, %f63;
	ld.global.f32 	%f66, [%rd48+24];
	fma.rn.f32 	%f67, %f66, %f66, %f65;
	ld.global.f32 	%f68, [%rd48+28];
	fma.rn.f32 	%f270, %f68, %f68, %f67;
	add.s32 	%r80, %r80, 16;
	add.s64 	%rd48, %rd48, 64;
	setp.eq.s32 	%p12, %r80, 0;
	mov.u32 	%r90, %r8;
	@%p12 bra 	$L__BB1_10;
	bra.uni 	$L__BB1_9;
$L__BB1_10:
	add.s32 	%r35, %r7, -1;
	setp.eq.s32 	%p13, %r5, 0;
	@%p13 bra 	$L__BB1_20;
	setp.lt.u32 	%p14, %r6, 7;
	@%p14 bra 	$L__BB1_13;
	mul.wide.u32 	%rd24, %r90, 4;
	add.s64 	%rd25, %rd5, %rd24;
	ld.global.f32 	%f70, [%rd25];
	fma.rn.f32 	%f71, %f70, %f70, %f270;
	ld.global.f32 	%f72, [%rd25+4];
	fma.rn.f32 	%f73, %f72, %f72, %f71;
	ld.global.f32 	%f74, [%rd25+8];
	fma.rn.f32 	%f75, %f74, %f74, %f73;
	ld.global.f32 	%f76, [%rd25+12];
	fma.rn.f32 	%f77, %f76, %f76, %f75;
	ld.global.f32 	%f78, [%rd25+16];
	fma.rn.f32 	%f79, %f78, %f78, %f77;
	ld.global.f32 	%f80, [%rd25+20];
	fma.rn.f32 	%f81, %f80, %f80, %f79;
	ld.global.f32 	%f82, [%rd25+24];
	fma.rn.f32 	%f83, %f82, %f82, %f81;
	ld.global.f32 	%f84, [%rd25+28];
	fma.rn.f32 	%f270, %f84, %f84, %f83;
	add.s32 	%r90, %r90, 8;
$L__BB1_13:
	setp.eq.s32 	%p15, %r7, 0;
	@%p15 bra 	$L__BB1_20;
	setp.lt.u32 	%p16, %r35, 3;
	@%p16 bra 	$L__BB1_16;
	mul.wide.u32 	%rd26, %r90, 4;
	add.s64 	%rd27, %rd5, %rd26;
	ld.global.f32 	%f86, [%rd27];
	fma.rn.f32 	%f87, %f86, %f86, %f270;
	ld.global.f32 	%f88, [%rd27+4];
	fma.rn.f32 	%f89, %f88, %f88, %f87;
	ld.global.f32 	%f90, [%rd27+8];
	fma.rn.f32 	%f91, %f90, %f90, %f89;
	ld.global.f32 	%f92, [%rd27+12];
	fma.rn.f32 	%f270, %f92, %f92, %f91;
	add.s32 	%r90, %r90, 4;
$L__BB1_16:
	setp.eq.s32 	%p17, %r9, 0;
	@%p17 bra 	$L__BB1_20;
	setp.eq.s32 	%p18, %r9, 1;
	mul.wide.u32 	%rd28, %r90, 4;
	add.s64 	%rd12, %rd5, %rd28;
	ld.global.f32 	%f93, [%rd12];
	fma.rn.f32 	%f270, %f93, %f93, %f270;
	@%p18 bra 	$L__BB1_20;
	setp.eq.s32 	%p19, %r9, 2;
	ld.global.f32 	%f94, [%rd12+4];
	fma.rn.f32 	%f270, %f94, %f94, %f270;
	@%p19 bra 	$L__BB1_20;
	ld.global.f32 	%f95, [%rd12+8];
	fma.rn.f32 	%f270, %f95, %f95, %f270;
$L__BB1_20:
	mul.lo.s32 	%r69, %r78, %r51;
	mul.wide.u32 	%rd29, %r69, 4;
	add.s64 	%rd13, %rd4, %rd29;
	mov.f32 	%f263, 0f00000000;
	mov.b32 	%r87, 0;
	@%p11 bra 	$L__BB1_23;
	mov.f32 	%f263, 0f00000000;
	mov.b32 	%r81, 0;
$L__BB1_22:
	.pragma "nounroll";
	mul.wide.u32 	%rd30, %r81, 4;
	add.s64 	%rd31, %rd13, %rd30;
	ld.global.f32 	%f99, [%rd31];
	fma.rn.f32 	%f100, %f99, %f99, %f263;
	ld.global.f32 	%f101, [%rd31+4];
	fma.rn.f32 	%f102, %f101, %f101, %f100;
	ld.global.f32 	%f103, [%rd31+8];
	fma.rn.f32 	%f104, %f103, %f103, %f102;
	ld.global.f32 	%f105, [%rd31+12];
	fma.rn.f32 	%f106, %f105, %f105, %f104;
	ld.global.f32 	%f107, [%rd31+16];
	fma.rn.f32 	%f108, %f107, %f107, %f106;
	ld.global.f32 	%f109, [%rd31+20];
	fma.rn.f32 	%f110, %f109, %f109, %f108;
	ld.global.f32 	%f111, [%rd31+24];
	fma.rn.f32 	%f112, %f111, %f111, %f110;
	ld.global.f32 	%f113, [%rd31+28];
	fma.rn.f32 	%f114, %f113, %f113, %f112;
	ld.global.f32 	%f115, [%rd31+32];
	fma.rn.f32 	%f116, %f115, %f115, %f114;
	ld.global.f32 	%f117, [%rd31+36];
	fma.rn.f32 	%f118, %f117, %f117, %f116;
	ld.global.f32 	%f119, [%rd31+40];
	fma.rn.f32 	%f120, %f119, %f119, %f118;
	ld.global.f32 	%f121, [%rd31+44];
	fma.rn.f32 	%f122, %f121, %f121, %f120;
	ld.global.f32 	%f123, [%rd31+48];
	fma.rn.f32 	%f124, %f123, %f123, %f122;
	ld.global.f32 	%f125, [%rd31+52];
	fma.rn.f32 	%f126, %f125, %f125, %f124;
	ld.global.f32 	%f127, [%rd31+56];
	fma.rn.f32 	%f128, %f127, %f127, %f126;
	ld.global.f32 	%f129, [%rd31+60];
	fma.rn.f32 	%f263, %f129, %f129, %f128;
	add.s32 	%r81, %r81, 16;
	setp.eq.s32 	%p21, %r81, %r8;
	mov.u32 	%r87, %r8;
	@%p21 bra 	$L__BB1_23;
	bra.uni 	$L__BB1_22;
$L__BB1_23:
	@%p13 bra 	$L__BB1_33;
	setp.lt.u32 	%p23, %r6, 7;
	@%p23 bra 	$L__BB1_26;
	mul.wide.u32 	%rd32, %r87, 4;
	add.s64 	%rd33, %rd13, %rd32;
	ld.global.f32 	%f131, [%rd33];
	fma.rn.f32 	%f132, %f131, %f131, %f263;
	ld.global.f32 	%f133, [%rd33+4];
	fma.rn.f32 	%f134, %f133, %f133, %f132;
	ld.global.f32 	%f135, [%rd33+8];
	fma.rn.f32 	%f136, %f135, %f135, %f134;
	ld.global.f32 	%f137, [%rd33+12];
	fma.rn.f32 	%f138, %f137, %f137, %f136;
	ld.global.f32 	%f139, [%rd33+16];
	fma.rn.f32 	%f140, %f139, %f139, %f138;
	ld.global.f32 	%f141, [%rd33+20];
	fma.rn.f32 	%f142, %f141, %f141, %f140;
	ld.global.f32 	%f143, [%rd33+24];
	fma.rn.f32 	%f144, %f143, %f143, %f142;
	ld.global.f32 	%f145, [%rd33+28];
	fma.rn.f32 	%f263, %f145, %f145, %f144;
	add.s32 	%r87, %r87, 8;
$L__BB1_26:
	setp.eq.s32 	%p24, %r7, 0;
	@%p24 bra 	$L__BB1_33;
	setp.lt.u32 	%p25, %r35, 3;
	@%p25 bra 	$L__BB1_29;
	mul.wide.u32 	%rd34, %r87, 4;
	add.s64 	%rd35, %rd13, %rd34;
	ld.global.f32 	%f147, [%rd35];
	fma.rn.f32 	%f148, %f147, %f147, %f263;
	ld.global.f32 	%f149, [%rd35+4];
	fma.rn.f32 	%f150, %f149, %f149, %f148;
	ld.global.f32 	%f151, [%rd35+8];
	fma.rn.f32 	%f152, %f151, %f151, %f150;
	ld.global.f32 	%f153, [%rd35+12];
	fma.rn.f32 	%f263, %f153, %f153, %f152;
	add.s32 	%r87, %r87, 4;
$L__BB1_29:
	setp.eq.s32 	%p26, %r9, 0;
	@%p26 bra 	$L__BB1_33;
	setp.eq.s32 	%p27, %r9, 1;
	mul.wide.u32 	%rd36, %r87, 4;
	add.s64 	%rd11, %rd13, %rd36;
	ld.global.f32 	%f154, [%rd11];
	fma.rn.f32 	%f263, %f154, %f154, %f263;
	@%p27 bra 	$L__BB1_33;
	setp.eq.s32 	%p28, %r9, 2;
	ld.global.f32 	%f155, [%rd11+4];
	fma.rn.f32 	%f263, %f155, %f155, %f263;
	@%p28 bra 	$L__BB1_33;
	ld.global.f32 	%f156, [%rd11+8];
	fma.rn.f32 	%f263, %f156, %f156, %f263;
$L__BB1_33:
	mov.f64 	%fd85, 0d0000000000000000;
	mov.b32 	%r84, 0;
	@%p11 bra 	$L__BB1_36;
	mov.f64 	%fd85, 0d0000000000000000;
	mov.b32 	%r82, 0;
$L__BB1_35:
	.pragma "nounroll";
	mul.wide.u32 	%rd37, %r82, 4;
	add.s64 	%rd38, %rd5, %rd37;
	ld.global.f32 	%f157, [%rd38];
	add.s64 	%rd39, %rd13, %rd37;
	ld.global.f32 	%f158, [%rd39];
	mul.f32 	%f159, %f157, %f158;
	cvt.f64.f32 	%fd18, %f159;
	add.f64 	%fd19, %fd85, %fd18;
	ld.global.f32 	%f160, [%rd38+4];
	ld.global.f32 	%f161, [%rd39+4];
	mul.f32 	%f162, %f160, %f161;
	cvt.f64.f32 	%fd20, %f162;
	add.f64 	%fd21, %fd19, %fd20;
	ld.global.f32 	%f163, [%rd38+8];
	ld.global.f32 	%f164, [%rd39+8];
	mul.f32 	%f165, %f163, %f164;
	cvt.f64.f32 	%fd22, %f165;
	add.f64 	%fd23, %fd21, %fd22;
	ld.global.f32 	%f166, [%rd38+12];
	ld.global.f32 	%f167, [%rd39+12];
	mul.f32 	%f168, %f166, %f167;
	cvt.f64.f32 	%fd24, %f168;
	add.f64 	%fd25, %fd23, %fd24;
	ld.global.f32 	%f169, [%rd38+16];
	ld.global.f32 	%f170, [%rd39+16];
	mul.f32 	%f171, %f169, %f170;
	cvt.f64.f32 	%fd26, %f171;
	add.f64 	%fd27, %fd25, %fd26;
	ld.global.f32 	%f172, [%rd38+20];
	ld.global.f32 	%f173, [%rd39+20];
	mul.f32 	%f174, %f172, %f173;
	cvt.f64.f32 	%fd28, %f174;
	add.f64 	%fd29, %fd27, %fd28;
	ld.global.f32 	%f175, [%rd38+24];
	ld.global.f32 	%f176, [%rd39+24];
	mul.f32 	%f177, %f175, %f176;
	cvt.f64.f32 	%fd30, %f177;
	add.f64 	%fd31, %fd29, %fd30;
	ld.global.f32 	%f178, [%rd38+28];
	ld.global.f32 	%f179, [%rd39+28];
	mul.f32 	%f180, %f178, %f179;
	cvt.f64.f32 	%fd32, %f180;
	add.f64 	%fd33, %fd31, %fd32;
	ld.global.f32 	%f181, [%rd38+32];
	ld.global.f32 	%f182, [%rd39+32];
	mul.f32 	%f183, %f181, %f182;
	cvt.f64.f32 	%fd34, %f183;
	add.f64 	%fd35, %fd33, %fd34;
	ld.global.f32 	%f184, [%rd38+36];
	ld.global.f32 	%f185, [%rd39+36];
	mul.f32 	%f186, %f184, %f185;
	cvt.f64.f32 	%fd36, %f186;
	add.f64 	%fd37, %fd35, %fd36;
	ld.global.f32 	%f187, [%rd38+40];
	ld.global.f32 	%f188, [%rd39+40];
	mul.f32 	%f189, %f187, %f188;
	cvt.f64.f32 	%fd38, %f189;
	add.f64 	%fd39, %fd37, %fd38;
	ld.global.f32 	%f190, [%rd38+44];
	ld.global.f32 	%f191, [%rd39+44];
	mul.f32 	%f192, %f190, %f191;
	cvt.f64.f32 	%fd40, %f192;
	add.f64 	%fd41, %fd39, %fd40;
	ld.global.f32 	%f193, [%rd38+48];
	ld.global.f32 	%f194, [%rd39+48];
	mul.f32 	%f195, %f193, %f194;
	cvt.f64.f32 	%fd42, %f195;
	add.f64 	%fd43, %fd41, %fd42;
	ld.global.f32 	%f196, [%rd38+52];
	ld.global.f32 	%f197, [%rd39+52];
	mul.f32 	%f198, %f196, %f197;
	cvt.f64.f32 	%fd44, %f198;
	add.f64 	%fd45, %fd43, %fd44;
	ld.global.f32 	%f199, [%rd38+56];
	ld.global.f32 	%f200, [%rd39+56];
	mul.f32 	%f201, %f199, %f200;
	cvt.f64.f32 	%fd46, %f201;
	add.f64 	%fd47, %fd45, %fd46;
	ld.global.f32 	%f202, [%rd38+60];
	ld.global.f32 	%f203, [%rd39+60];
	mul.f32 	%f204, %f202, %f203;
	cvt.f64.f32 	%fd48, %f204;
	add.f64 	%fd85, %fd47, %fd48;
	add.s32 	%r82, %r82, 16;
	setp.ne.s32 	%p30, %r82, %r8;
	mov.u32 	%r84, %r8;
	@%p30 bra 	$L__BB1_35;
$L__BB1_36:
	@%p13 bra 	$L__BB1_48;
	setp.lt.u32 	%p32, %r6, 7;
	@%p32 bra 	$L__BB1_39;
	mul.wide.u32 	%rd40, %r84, 4;
	add.s64 	%rd41, %rd5, %rd40;
	ld.global.f32 	%f205, [%rd41];
	add.s64 	%rd42, %rd13, %rd40;
	ld.global.f32 	%f206, [%rd42];
	mul.f32 	%f207, %f205, %f206;
	cvt.f64.f32 	%fd50, %f207;
	add.f64 	%fd51, %fd85, %fd50;
	ld.global.f32 	%f208, [%rd41+4];
	ld.global.f32 	%f209, [%rd42+4];
	mul.f32 	%f210, %f208, %f209;
	cvt.f64.f32 	%fd52, %f210;
	add.f64 	%fd53, %fd51, %fd52;
	ld.global.f32 	%f211, [%rd41+8];
	ld.global.f32 	%f212, [%rd42+8];
	mul.f32 	%f213, %f211, %f212;
	cvt.f64.f32 	%fd54, %f213;
	add.f64 	%fd55, %fd53, %fd54;
	ld.global.f32 	%f214, [%rd41+12];
	ld.global.f32 	%f215, [%rd42+12];
	mul.f32 	%f216, %f214, %f215;
	cvt.f64.f32 	%fd56, %f216;
	add.f64 	%fd57, %fd55, %fd56;
	ld.global.f32 	%f217, [%rd41+16];
	ld.global.f32 	%f218, [%rd42+16];
	mul.f32 	%f219, %f217, %f218;
	cvt.f64.f32 	%fd58, %f219;
	add.f64 	%fd59, %fd57, %fd58;
	ld.global.f32 	%f220, [%rd41+20];
	ld.global.f32 	%f221, [%rd42+20];
	mul.f32 	%f222, %f220, %f221;
	cvt.f64.f32 	%fd60, %f222;
	add.f64 	%fd61, %fd59, %fd60;
	ld.global.f32 	%f223, [%rd41+24];
	ld.global.f32 	%f224, [%rd42+24];
	mul.f32 	%f225, %f223, %f224;
	cvt.f64.f32 	%fd62, %f225;
	add.f64 	%fd63, %fd61, %fd62;
	ld.global.f32 	%f226, [%rd41+28];
	ld.global.f32 	%f227, [%rd42+28];
	mul.f32 	%f228, %f226, %f227;
	cvt.f64.f32 	%fd64, %f228;
	add.f64 	%fd85, %fd63, %fd64;
	add.s32 	%r84, %r84, 8;
$L__BB1_39:
	setp.eq.s32 	%p33, %r7, 0;
	@%p33 bra 	$L__BB1_48;
	add.s32 	%r73, %r7, -1;
	setp.lt.u32 	%p34, %r73, 3;
	@%p34 bra 	$L__BB1_42;
	mul.wide.u32 	%rd43, %r84, 4;
	add.s64 	%rd44, %rd5, %rd43;
	ld.global.f32 	%f229, [%rd44];
	add.s64 	%rd45, %rd13, %rd43;
	ld.global.f32 	%f230, [%rd45];
	mul.f32 	%f231, %f229, %f230;
	cvt.f64.f32 	%fd66, %f231;
	add.f64 	%fd67, %fd85, %fd66;
	ld.global.f32 	%f232, [%rd44+4];
	ld.global.f32 	%f233, [%rd45+4];
	mul.f32 	%f234, %f232, %f233;
	cvt.f64.f32 	%fd68, %f234;
	add.f64 	%fd69, %fd67, %fd68;
	ld.global.f32 	%f235, [%rd44+8];
	ld.global.f32 	%f236, [%rd45+8];
	mul.f32 	%f237, %f235, %f236;
	cvt.f64.f32 	%fd70, %f237;
	add.f64 	%fd71, %fd69, %fd70;
	ld.global.f32 	%f238, [%rd44+12];
	ld.global.f32 	%f239, [%rd45+12];
	mul.f32 	%f240, %f238, %f239;
	cvt.f64.f32 	%fd72, %f240;
	add.f64 	%fd85, %fd71, %fd72;
	add.s32 	%r84, %r84, 4;
$L__BB1_42:
	setp.eq.s32 	%p35, %r9, 0;
	@%p35 bra 	$L__BB1_48;
	setp.eq.s32 	%p36, %r9, 1;
	mul.wide.u32 	%rd46, %r84, 4;
	add.s64 	%rd9, %rd5, %rd46;
	ld.global.f32 	%f241, [%rd9];
	add.s64 	%rd10, %rd13, %rd46;
	ld.global.f32 	%f242, [%rd10];
	mul.f32 	%f243, %f241, %f242;
	cvt.f64.f32 	%fd73, %f243;
	add.f64 	%fd85, %fd85, %fd73;
	@%p36 bra 	$L__BB1_48;
	setp.eq.s32 	%p37, %r9, 2;
	ld.global.f32 	%f244, [%rd9+4];
	ld.global.f32 	%f245, [%rd10+4];
	mul.f32 	%f246, %f244, %f245;
	cvt.f64.f32 	%fd74, %f246;
	add.f64 	%fd85, %fd85, %fd74;
	@%p37 bra 	$L__BB1_48;
	ld.global.f32 	%f247, [%rd9+8];
	ld.global.f32 	%f248, [%rd10+8];
	mul.f32 	%f249, %f247, %f248;
	cvt.f64.f32 	%fd75, %f249;
	add.f64 	%fd85, %fd85, %fd75;
	bra.uni 	$L__BB1_48;
$L__BB1_46:
	st.global.u32 	[%rd14], %r79;
	mov.b32 	%r75, 1;
	st.global.u32 	[%rd2], %r75;
$L__BB1_47:
	add.s32 	%r76, %r76, %r2;
	setp.lt.s32 	%p41, %r76, %r50;
	@%p41 bra 	$L__BB1_6;
	bra.uni 	$L__BB1_54;
$L__BB1_48:
	sqrt.rn.f32 	%f250, %f263;
	sqrt.rn.f32 	%f251, %f270;
	fma.rn.f32 	%f252, %f251, %f250, 0f322BCC77;
	cvt.f64.f32 	%fd76, %f252;
	div.rn.f64 	%fd77, %fd85, %fd76;
	cvt.rn.f32.f64 	%f253, %fd77;
	setp.lt.f32 	%p38, %f254, %f253;
	selp.f32 	%f254, %f253, %f254, %p38;
	selp.b32 	%r79, %r78, %r79, %p38;
	add.s32 	%r78, %r78, 1;
	setp.eq.s32 	%p39, %r78, %r52;
	@%p39 bra 	$L__BB1_49;
	bra.uni 	$L__BB1_7;
$L__BB1_49:
	mul.wide.s32 	%rd47, %r76, 4;
	add.s64 	%rd14, %rd3, %rd47;
	ld.global.u32 	%r74, [%rd14];
	setp.eq.s32 	%p40, %r74, %r79;
	@%p40 bra 	$L__BB1_47;
	bra.uni 	$L__BB1_46;
$L__BB1_50:
	setp.lt.f32 	%p6, %f271, 0f00000000;
	selp.f32 	%f271, 0f00000000, %f271, %p6;
	selp.b32 	%r96, %r94, %r96, %p6;
	add.s32 	%r94, %r94, 4;
	setp.eq.s32 	%p7, %r94, %r4;
	@%p7 bra 	$L__BB1_51;
	bra.uni 	$L__BB1_50;
$L__BB1_51:
	setp.eq.s32 	%p8, %r3, 0;
	selp.b32 	%r93, %r96, %r96, %p8;
	mul.wide.s32 	%rd20, %r76, 4;
	add.s64 	%rd15, %rd3, %rd20;
	ld.global.u32 	%r61, [%rd15];
	setp.eq.s32 	%p9, %r61, %r93;
	@%p9 bra 	$L__BB1_53;
	st.global.u32 	[%rd15], %r93;
	mov.b32 	%r62, 1;
	st.global.u32 	[%rd2], %r62;
$L__BB1_53:
	add.s32 	%r76, %r76, %r2;
	setp.lt.s32 	%p10, %r76, %r50;
	@%p10 bra 	$L__BB1_3;
$L__BB1_54:
	ret;

}
	// .globl	_Z10validationPfP11clusterinfoS_iS_S_Pd
.visible .entry _Z10validationPfP11clusterinfoS_iS_S_Pd(
	.param .u64 .ptr .align 1 _Z10validationPfP11clusterinfoS_iS_S_Pd_param_0,
	.param .u64 .ptr .align 1 _Z10validationPfP11clusterinfoS_iS_S_Pd_param_1,
	.param .u64 .ptr .align 1 _Z10validationPfP11clusterinfoS_iS_S_Pd_param_2,
	.param .u32 _Z10validationPfP11clusterinfoS_iS_S_Pd_param_3,
	.param .u64 .ptr .align 1 _Z10validationPfP11clusterinfoS_iS_S_Pd_param_4,
	.param .u64 .ptr .align 1 _Z10validationPfP11clusterinfoS_iS_S_Pd_param_5,
	.param .u64 .ptr .align 1 _Z10validationPfP11clusterinfoS_iS_S_Pd_param_6
)
{
	.reg .pred 	%p<68>;
	.reg .b32 	%r<102>;
	.reg .b32 	%f<15>;
	.reg .b64 	%rd<57>;
	.reg .b64 	%fd<118>;

	ld.param.u64 	%rd21, [_Z10validationPfP11clusterinfoS_iS_S_Pd_param_0];
	ld.param.u64 	%rd23, [_Z10validationPfP11clusterinfoS_iS_S_Pd_param_2];
	ld.param.u32 	%r33, [_Z10validationPfP11clusterinfoS_iS_S_Pd_param_3];
	ld.param.u64 	%rd25, [_Z10validationPfP11clusterinfoS_iS_S_Pd_param_5];
	cvta.to.global.u64 	%rd1, %rd25;
	mov.u32 	%r1, %tid.x;
	mov.u32 	%r2, %nctaid.x;
	setp.lt.s32 	%p2, %r33, 0;
	@%p2 bra 	$L__BB2_58;
	cvta.to.global.u64 	%rd2, %rd23;
	mov.u32 	%r34, %ctaid.x;
	mov.u32 	%r3, %ntid.x;
	mad.lo.s32 	%r4, %r34, %r3, %r1;
	mov.f64 	%fd41, 0d4000000000000000;
	{
	.reg .b32 %temp; 
	mov.b64 	{%temp, %r5}, %fd41;
	}
	and.b32  	%r6, %r5, 2146435072;
	setp.eq.s32 	%p3, %r6, 1062207488;
	setp.lt.s32 	%p4, %r5, 0;
	selp.b32 	%r7, 0, 2146435072, %p4;
	and.b32  	%r35, %r5, 2147483647;
	setp.ne.s32 	%p5, %r35, 1071644672;
	and.pred  	%p1, %p3, %p5;
	or.b32  	%r8, %r7, -2147483648;
	shl.b32 	%r36, %r1, 3;
	mov.u32 	%r37, shared_mem;
	add.s32 	%r9, %r37, %r36;
	cvta.to.global.u64 	%rd26, %rd21;
	add.s64 	%rd3, %rd26, 4;
	rem.s32 	%r94, %r34, %r33;
$L__BB2_2:
	ld.param.u64 	%rd51, [_Z10validationPfP11clusterinfoS_iS_S_Pd_param_1];
	cvta.to.global.u64 	%rd27, %rd51;
	mul.wide.u32 	%rd28, %r94, 40004;
	add.s64 	%rd29, %rd27, %rd28;
	add.s64 	%rd4, %rd29, 40000;
	ld.global.u32 	%r12, [%rd29+40000];
	setp.lt.s32 	%p6, %r12, 2;
	@%p6 bra 	$L__BB2_31;
	setp.ge.s32 	%p7, %r4, %r12;
	mov.f64 	%fd111, 0d0000000000000000;
	@%p7 bra 	$L__BB2_21;
	add.s64 	%rd5, %rd4, -40000;
	mov.f64 	%fd111, 0d0000000000000000;
	mov.u32 	%r95, %r4;
$L__BB2_5:
	setp.lt.s32 	%p8, %r95, 1;
	@%p8 bra 	$L__BB2_20;
	mul.wide.u32 	%rd32, %r95, 4;
	add.s64 	%rd33, %rd5, %rd32;
	ld.global.u32 	%r40, [%rd33];
	mul.lo.s32 	%r41, %r40, 50;
	mul.wide.s32 	%rd34, %r41, 4;
	add.s64 	%rd6, %rd3, %rd34;
	mov.b32 	%r96, 0;
$L__BB2_7:
	mul.wide.u32 	%rd35, %r96, 4;
	add.s64 	%rd36, %rd5, %rd35;
	ld.global.u32 	%r43, [%rd36];
	mul.lo.s32 	%r44, %r43, 50;
	mul.wide.s32 	%rd37, %r44, 4;
	add.s64 	%rd54, %rd3, %rd37;
	mov.f64 	%fd108, 0d0000000000000000;
	mov.b32 	%r97, 0;
	mov.u64 	%rd53, %rd6;
$L__BB2_8:
	setp.lt.s32 	%p9, %r5, 0;
	setp.eq.s32 	%p10, %r6, 1062207488;
	ld.global.f32 	%f5, [%rd53+-4];
	ld.global.f32 	%f6, [%rd54+-4];
	sub.f32 	%f1, %f5, %f6;
	cvt.f64.f32 	%fd4, %f1;
	{
	.reg .b32 %temp; 
	mov.b64 	{%temp, %r16}, %fd4;
	}
	abs.f64 	%fd5, %fd4;
	{ // callseq 0, 0
	.param .b64 param0;
	st.param.f64 	[param0], %fd5;
	.param .b64 retval0;
	call.uni (retval0), 
	__internal_accurate_pow, 
	(
	param0
	);
	ld.param.f64 	%fd45, [retval0];
	} // callseq 0
	setp.lt.s32 	%p12, %r16, 0;
	neg.f64 	%fd47, %fd45;
	selp.f64 	%fd48, %fd47, %fd45, %p10;
	selp.f64 	%fd49, %fd48, %fd45, %p12;
	setp.eq.f32 	%p13, %f1, 0f00000000;
	selp.b32 	%r45, %r16, 0, %p10;
	or.b32  	%r46, %r45, 2146435072;
	selp.b32 	%r47, %r46, %r45, %p9;
	mov.b32 	%r48, 0;
	mov.b64 	%fd50, {%r48, %r47};
	selp.f64 	%fd109, %fd50, %fd49, %p13;
	add.f64 	%fd51, %fd4, 0d4000000000000000;
	{
	.reg .b32 %temp; 
	mov.b64 	{%temp, %r49}, %fd51;
	}
	and.b32  	%r50, %r49, 2146435072;
	setp.ne.s32 	%p14, %r50, 2146435072;
	@%p14 bra 	$L__BB2_13;
	setp.num.f32 	%p15, %f1, %f1;
	@%p15 bra 	$L__BB2_11;
	mov.f64 	%fd52, 0d4000000000000000;
	add.rn.f64 	%fd109, %fd4, %fd52;
	bra.uni 	$L__BB2_13;
$L__BB2_11:
	setp.neu.f64 	%p16, %fd5, 0d7FF0000000000000;
	@%p16 bra 	$L__BB2_13;
	selp.b32 	%r51, %r8, %r7, %p1;
	selp.b32 	%r52, %r51, %r7, %p12;
	mov.b32 	%r53, 0;
	mov.b64 	%fd109, {%r53, %r52};
$L__BB2_13:
	setp.eq.f32 	%p21, %f1, 0f3F800000;
	selp.f64 	%fd53, 0d3FF0000000000000, %fd109, %p21;
	add.f64 	%fd10, %fd108, %fd53;
	ld.global.f32 	%f7, [%rd53];
	ld.global.f32 	%f8, [%rd54];
	sub.f32 	%f2, %f7, %f8;
	cvt.f64.f32 	%fd11, %f2;
	{
	.reg .b32 %temp; 
	mov.b64 	{%temp, %r17}, %fd11;
	}
	abs.f64 	%fd12, %fd11;
	{ // callseq 1, 0
	.param .b64 param0;
	st.param.f64 	[param0], %fd12;
	.param .b64 retval0;
	call.uni (retval0), 
	__internal_accurate_pow, 
	(
	param0
	);
	ld.param.f64 	%fd54, [retval0];
	} // callseq 1
	setp.lt.s32 	%p22, %r17, 0;
	neg.f64 	%fd56, %fd54;
	selp.f64 	%fd57, %fd56, %fd54, %p10;
	selp.f64 	%fd58, %fd57, %fd54, %p22;
	setp.eq.f32 	%p23, %f2, 0f00000000;
	selp.b32 	%r54, %r17, 0, %p10;
	or.b32  	%r55, %r54, 2146435072;
	selp.b32 	%r56, %r55, %r54, %p9;
	mov.b32 	%r57, 0;
	mov.b64 	%fd59, {%r57, %r56};
	selp.f64 	%fd110, %fd59, %fd58, %p23;
	add.f64 	%fd60, %fd11, 0d4000000000000000;
	{
	.reg .b32 %temp; 
	mov.b64 	{%temp, %r58}, %fd60;
	}
	and.b32  	%r59, %r58, 2146435072;
	setp.ne.s32 	%p24, %r59, 2146435072;
	@%p24 bra 	$L__BB2_18;
	setp.nan.f32 	%p25, %f2, %f2;
	@%p25 bra 	$L__BB2_17;
	setp.neu.f64 	%p26, %fd12, 0d7FF0000000000000;
	@%p26 bra 	$L__BB2_18;
	selp.b32 	%r60, %r8, %r7, %p1;
	selp.b32 	%r61, %r60, %r7, %p22;
	mov.b32 	%r62, 0;
	mov.b64 	%fd110, {%r62, %r61};
	bra.uni 	$L__BB2_18;
$L__BB2_17:
	mov.f64 	%fd61, 0d4000000000000000;
	add.rn.f64 	%fd110, %fd11, %fd61;
$L__BB2_18:
	setp.eq.f32 	%p28, %f2, 0f3F800000;
	selp.f64 	%fd62, 0d3FF0000000000000, %fd110, %p28;
	add.f64 	%fd108, %fd10, %fd62;
	add.s32 	%r97, %r97, 2;
	add.s64 	%rd54, %rd54, 8;
	add.s64 	%rd53, %rd53, 8;
	setp.ne.s32 	%p29, %r97, 50;
	@%p29 bra 	$L__BB2_8;
	sqrt.rn.f64 	%fd63, %fd108;
	add.f64 	%fd111, %fd111, %fd63;
	add.s32 	%r96, %r96, 1;
	setp.ne.s32 	%p30, %r96, %r95;
	@%p30 bra 	$L__BB2_7;
$L__BB2_20:
	mad.lo.s32 	%r95, %r2, %r3, %r95;
	setp.lt.s32 	%p31, %r95, %r12;
	@%p31 bra 	$L__BB2_5;
$L__BB2_21:
	setp.lt.u32 	%p32, %r3, 2;
	st.shared.f64 	[%r9], %fd111;
	bar.sync 	0;
	@%p32 bra 	$L__BB2_26;
	mov.u32 	%r98, %r3;
$L__BB2_23:
	shr.u32 	%r22, %r98, 1;
	setp.ge.u32 	%p33, %r1, %r22;
	@%p33 bra 	$L__BB2_25;
	shl.b32 	%r63, %r22, 3;
	add.s32 	%r64, %r9, %r63;
	ld.shared.f64 	%fd64, [%r64];
	ld.shared.f64 	%fd65, [%r9];
	add.f64 	%fd66, %fd64, %fd65;
	st.shared.f64 	[%r9], %fd66;
$L__BB2_25:
	bar.sync 	0;
	setp.gt.u32 	%p34, %r98, 3;
	mov.u32 	%r98, %r22;
	@%p34 bra 	$L__BB2_23;
$L__BB2_26:
	setp.ne.s32 	%p35, %r1, 0;
	@%p35 bra 	$L__BB2_29;
	ld.shared.f64 	%fd21, [shared_mem];
	ld.global.u64 	%rd55, [media_global];
$L__BB2_28:
	mov.b64 	%fd67, %rd55;
	add.f64 	%fd68, %fd21, %fd67;
	mov.b64 	%rd38, %fd68;
	atom.relaxed.global.cas.b64 	%rd14, [media_global], %rd55, %rd38;
	setp.ne.s64 	%p36, %rd55, %rd14;
	mov.u64 	%rd55, %rd14;
	@%p36 bra 	$L__BB2_28;
$L__BB2_29:
	setp.ne.s32 	%p37, %r1, 0;
	bar.sync 	0;
	@%p37 bra 	$L__BB2_32;
	ld.global.f64 	%fd69, [media_global];
	ld.global.u32 	%r65, [%rd4];
	cvt.rn.f64.s32 	%fd70, %r65;
	div.rn.f64 	%fd71, %fd69, %fd70;
	mov.b64 	%rd39, 0;
	st.global.u64 	[media_global], %rd39;
	add.s32 	%r66, %r12, -1;
	mul.lo.s32 	%r67, %r66, %r12;
	shr.u32 	%r68, %r67, 1;
	cvt.rn.f64.u32 	%fd72, %r68;
	div.rn.f64 	%fd73, %fd71, %fd72;
	cvt.rn.f32.f64 	%f9, %fd73;
	mul.wide.u32 	%rd40, %r94, 4;
	add.s64 	%rd41, %rd1, %rd40;
	st.global.f32 	[%rd41], %f9;
	bra.uni 	$L__BB2_32;
$L__BB2_31:
	mul.wide.u32 	%rd30, %r94, 4;
	add.s64 	%rd31, %rd1, %rd30;
	mov.b32 	%r38, 0;
	st.global.u32 	[%rd31], %r38;
$L__BB2_32:
	setp.ge.s32 	%p38, %r4, %r33;
	bar.sync 	0;
	mov.f64 	%fd117, 0d0000000000000000;
	@%p38 bra 	$L__BB2_47;
	mul.lo.s32 	%r23, %r94, 50;
	mov.f64 	%fd117, 0d0000000000000000;
	mov.u32 	%r99, %r4;
$L__BB2_34:
	mul.lo.s32 	%r70, %r99, 50;
	cvt.s64.s32 	%rd15, %r70;
	mov.f64 	%fd114, 0d0000000000000000;
	mov.b32 	%r100, 0;
$L__BB2_35:
	setp.lt.s32 	%p39, %r5, 0;
	setp.eq.s32 	%p40, %r6, 1062207488;
	add.s32 	%r71, %r100, %r23;
	mul.wide.u32 	%rd42, %r71, 4;
	add.s64 	%rd16, %rd2, %rd42;
	ld.global.f32 	%f10, [%rd16];
	cvt.u64.u32 	%rd43, %r100;
	add.s64 	%rd44, %rd43, %rd15;
	shl.b64 	%rd45, %rd44, 2;
	add.s64 	%rd17, %rd2, %rd45;
	ld.global.f32 	%f11, [%rd17];
	sub.f32 	%f3, %f10, %f11;
	cvt.f64.f32 	%fd24, %f3;
	{
	.reg .b32 %temp; 
	mov.b64 	{%temp, %r26}, %fd24;
	}
	abs.f64 	%fd25, %fd24;
	{ // callseq 2, 0
	.param .b64 param0;
	st.param.f64 	[param0], %fd25;
	.param .b64 retval0;
	call.uni (retval0), 
	__internal_accurate_pow, 
	(
	param0
	);
	ld.param.f64 	%fd77, [retval0];
	} // callseq 2
	setp.lt.s32 	%p42, %r26, 0;
	neg.f64 	%fd79, %fd77;
	selp.f64 	%fd80, %fd79, %fd77, %p40;
	selp.f64 	%fd81, %fd80, %fd77, %p42;
	setp.eq.f32 	%p43, %f3, 0f00000000;
	selp.b32 	%r72, %r26, 0, %p40;
	or.b32  	%r73, %r72, 2146435072;
	selp.b32 	%r74, %r73, %r72, %p39;
	mov.b32 	%r75, 0;
	mov.b64 	%fd82, {%r75, %r74};
	selp.f64 	%fd115, %fd82, %fd81, %p43;
	add.f64 	%fd83, %fd24, 0d4000000000000000;
	{
	.reg .b32 %temp; 
	mov.b64 	{%temp, %r76}, %fd83;
	}
	and.b32  	%r77, %r76, 2146435072;
	setp.ne.s32 	%p44, %r77, 2146435072;
	@%p44 bra 	$L__BB2_40;
	setp.num.f32 	%p45, %f3, %f3;
	@%p45 bra 	$L__BB2_38;
	mov.f64 	%fd84, 0d4000000000000000;
	add.rn.f64 	%fd115, %fd24, %fd84;
	bra.uni 	$L__BB2_40;
$L__BB2_38:
	setp.neu.f64 	%p46, %fd25, 0d7FF0000000000000;
	@%p46 bra 	$L__BB2_40;
	selp.b32 	%r78, %r8, %r7, %p1;
	selp.b32 	%r79, %r78, %r7, %p42;
	mov.b32 	%r80, 0;
	mov.b64 	%fd115, {%r80, %r79};
$L__BB2_40:
	setp.eq.f32 	%p51, %f3, 0f3F800000;
	selp.f64 	%fd85, 0d3FF0000000000000, %fd115, %p51;
	add.f64 	%fd30, %fd114, %fd85;
	ld.global.f32 	%f12, [%rd16+4];
	ld.global.f32 	%f13, [%rd17+4];
	sub.f32 	%f4, %f12, %f13;
	cvt.f64.f32 	%fd31, %f4;
	{
	.reg .b32 %temp; 
	mov.b64 	{%temp, %r27}, %fd31;
	}
	abs.f64 	%fd32, %fd31;
	{ // callseq 3, 0
	.param .b64 param0;
	st.param.f64 	[param0], %fd32;
	.param .b64 retval0;
	call.uni (retval0), 
	__internal_accurate_pow, 
	(
	param0
	);
	ld.param.f64 	%fd86, [retval0];
	} // callseq 3
	setp.lt.s32 	%p52, %r27, 0;
	neg.f64 	%fd88, %fd86;
	selp.f64 	%fd89, %fd88, %fd86, %p40;
	selp.f64 	%fd90, %fd89, %fd86, %p52;
	setp.eq.f32 	%p53, %f4, 0f00000000;
	selp.b32 	%r81, %r27, 0, %p40;
	or.b32  	%r82, %r81, 2146435072;
	selp.b32 	%r83, %r82, %r81, %p39;
	mov.b32 	%r84, 0;
	mov.b64 	%fd91, {%r84, %r83};
	selp.f64 	%fd116, %fd91, %fd90, %p53;
	add.f64 	%fd92, %fd31, 0d4000000000000000;
	{
	.reg .b32 %temp; 
	mov.b64 	{%temp, %r85}, %fd92;
	}
	and.b32  	%r86, %r85, 2146435072;
	setp.ne.s32 	%p54, %r86, 2146435072;
	@%p54 bra 	$L__BB2_45;
	setp.nan.f32 	%p55, %f4, %f4;
	@%p55 bra 	$L__BB2_44;
	setp.neu.f64 	%p56, %fd32, 0d7FF0000000000000;
	@%p56 bra 	$L__BB2_45;
	selp.b32 	%r87, %r8, %r7, %p1;
	selp.b32 	%r88, %r87, %r7, %p52;
	mov.b32 	%r89, 0;
	mov.b64 	%fd116, {%r89, %r88};
	bra.uni 	$L__BB2_45;
$L__BB2_44:
	mov.f64 	%fd93, 0d4000000000000000;
	add.rn.f64 	%fd116, %fd31, %fd93;
$L__BB2_45:
	setp.eq.f32 	%p58, %f4, 0f3F800000;
	selp.f64 	%fd94, 0d3FF0000000000000, %fd116, %p58;
	add.f64 	%fd114, %fd30, %fd94;
	add.s32 	%r100, %r100, 2;
	setp.ne.s32 	%p59, %r100, 50;
	@%p59 bra 	$L__BB2_35;
	sqrt.rn.f64 	%fd95, %fd114;
	add.f64 	%fd117, %fd117, %fd95;
	mad.lo.s32 	%r99, %r2, %r3, %r99;
	setp.lt.s32 	%p60, %r99, %r33;
	@%p60 bra 	$L__BB2_34;
$L__BB2_47:
	setp.lt.u32 	%p61, %r3, 2;
	st.shared.f64 	[%r9], %fd117;
	bar.sync 	0;
	@%p61 bra 	$L__BB2_52;
	mov.u32 	%r101, %r3;
$L__BB2_49:
	shr.u32 	%r31, %r101, 1;
	setp.ge.u32 	%p62, %r1, %r31;
	@%p62 bra 	$L__BB2_51;
	shl.b32 	%r90, %r31, 3;
	add.s32 	%r91, %r9, %r90;
	ld.shared.f64 	%fd96, [%r91];
	ld.shared.f64 	%fd97, [%r9];
	add.f64 	%fd98, %fd96, %fd97;
	st.shared.f64 	[%r9], %fd98;
$L__BB2_51:
	bar.sync 	0;
	setp.gt.u32 	%p63, %r101, 3;
	mov.u32 	%r101, %r31;
	@%p63 bra 	$L__BB2_49;
$L__BB2_52:
	setp.ne.s32 	%p64, %r1, 0;
	@%p64 bra 	$L__BB2_55;
	ld.shared.f64 	%fd40, [shared_mem];
	ld.global.u64 	%rd56, [media_global];
$L__BB2_54:
	mov.b64 	%fd99, %rd56;
	add.f64 	%fd100, %fd40, %fd99;
	mov.b64 	%rd46, %fd100;
	atom.relaxed.global.cas.b64 	%rd20, [media_global], %rd56, %rd46;
	setp.ne.s64 	%p65, %rd56, %rd20;
	mov.u64 	%rd56, %rd20;
	@%p65 bra 	$L__BB2_54;
$L__BB2_55:
	setp.ne.s32 	%p66, %r1, 0;
	bar.sync 	0;
	@%p66 bra 	$L__BB2_57;
	ld.param.u64 	%rd52, [_Z10validationPfP11clusterinfoS_iS_S_Pd_param_4];
	ld.global.f64 	%fd101, [media_global];
	ld.global.u32 	%r92, [%rd4];
	cvt.rn.f64.s32 	%fd102, %r92;
	div.rn.f64 	%fd103, %fd101, %fd102;
	mov.b64 	%rd47, 0;
	st.global.u64 	[media_global], %rd47;
	add.s32 	%r93, %r33, -1;
	cvt.rn.f64.u32 	%fd104, %r93;
	div.rn.f64 	%fd105, %fd103, %fd104;
	cvt.rn.f32.f64 	%f14, %fd105;
	cvta.to.global.u64 	%rd48, %rd52;
	mul.wide.u32 	%rd49, %r94, 4;
	add.s64 	%rd50, %rd48, %rd49;
	st.global.f32 	[%rd50], %f14;
$L__BB2_57:
	bar.sync 	0;
	add.s32 	%r94, %r94, %r2;
	setp.lt.s32 	%p67, %r94, %r33;
	@%p67 bra 	$L__BB2_2;
$L__BB2_58:
	ret;

}
	// .globl	_Z11calculo_cviiPdPfS0_
.visible .entry _Z11calculo_cviiPdPfS0_(
	.param .u32 _Z11calculo_cviiPdPfS0__param_0,
	.param .u64 .ptr .align 1 _Z11calculo_cviiPdPfS0__param_1,
	.param .u64 .ptr .align 1 _Z11calculo_cviiPdPfS0__param_2,
	.param .u64 .ptr .align 1 _Z11calculo_cviiPdPfS0__param_3
)
{
	.reg .pred 	%p<4>;
	.reg .b32 	%r<11>;
	.reg .b32 	%f<6>;
	.reg .b64 	%rd<15>;
	.reg .b64 	%fd<4>;

	ld.param.u32 	%r6, [_Z11calculo_cviiPdPfS0__param_0];
	ld.param.u64 	%rd9, [_Z11calculo_cviiPdPfS0__param_1];
	ld.param.u64 	%rd7, [_Z11calculo_cviiPdPfS0__param_2];
	ld.param.u64 	%rd8, [_Z11calculo_cviiPdPfS0__param_3];
	cvta.to.global.u64 	%rd1, %rd9;
	mov.u32 	%r1, %ntid.x;
	mov.u32 	%r7, %tid.x;
	mov.u32 	%r8, %ctaid.x;
	mad.lo.s32 	%r10, %r8, %r1, %r7;
	setp.ge.s32 	%p1, %r10, %r6;
	@%p1 bra 	$L__BB3_5;
	mov.u32 	%r9, %nctaid.x;
	mul.lo.s32 	%r3, %r9, %r1;
	cvta.to.global.u64 	%rd2, %rd7;
	cvta.to.global.u64 	%rd3, %rd8;
$L__BB3_2:
	mul.wide.s32 	%rd10, %r10, 4;
	add.s64 	%rd11, %rd2, %rd10;
	ld.global.f32 	%f1, [%rd11];
	add.s64 	%rd12, %rd3, %rd10;
	ld.global.f32 	%f2, [%rd12];
	sub.f32 	%f3, %f1, %f2;
	max.f32 	%f4, %f2, %f1;
	div.rn.f32 	%f5, %f3, %f4;
	cvt.f64.f32 	%fd1, %f5;
	ld.global.u64 	%rd14, [%rd1];
$L__BB3_3:
	mov.b64 	%fd2, %rd14;
	add.f64 	%fd3, %fd1, %fd2;
	mov.b64 	%rd13, %fd3;
	atom.relaxed.global.cas.b64 	%rd6, [%rd1], %rd14, %rd13;
	setp.ne.s64 	%p2, %rd14, %rd6;
	mov.u64 	%rd14, %rd6;
	@%p2 bra 	$L__BB3_3;
	add.s32 	%r10, %r10, %r3;
	setp.lt.s32 	%p3, %r10, %r6;
	@%p3 bra 	$L__BB3_2;
$L__BB3_5:
	ret;

}
.func  (.param .b64 func_retval0) __internal_accurate_pow(
	.param .b64 __internal_accurate_pow_param_0
)
{
	.reg .pred 	%p<8>;
	.reg .b32 	%r<49>;
	.reg .b32 	%f<3>;
	.reg .b64 	%fd<109>;

	ld.param.f64 	%fd10, [__internal_accurate_pow_param_0];
	{
	.reg .b32 %temp; 
	mov.b64 	{%temp, %r46}, %fd10;
	}
	{
	.reg .b32 %temp; 
	mov.b64 	{%r45, %temp}, %fd10;
	}
	shr.u32 	%r47, %r46, 20;
	setp.gt.u32 	%p1, %r46, 1048575;
	@%p1 bra 	$L__BB4_2;
	mul.f64 	%fd11, %fd10, 0d4350000000000000;
	{
	.reg .b32 %temp; 
	mov.b64 	{%temp, %r46}, %fd11;
	}
	{
	.reg .b32 %temp; 
	mov.b64 	{%r45, %temp}, %fd11;
	}
	shr.u32 	%r16, %r46, 20;
	add.s32 	%r47, %r16, -54;
$L__BB4_2:
	add.s32 	%r48, %r47, -1023;
	and.b32  	%r17, %r46, -2146435073;
	or.b32  	%r18, %r17, 1072693248;
	mov.b64 	%fd107, {%r45, %r18};
	setp.lt.u32 	%p2, %r18, 1073127583;
	@%p2 bra 	$L__BB4_4;
	{
	.reg .b32 %temp; 
	mov.b64 	{%r19, %temp}, %fd107;
	}
	{
	.reg .b32 %temp; 
	mov.b64 	{%temp, %r20}, %fd107;
	}
	add.s32 	%r21, %r20, -1048576;
	mov.b64 	%fd107, {%r19, %r21};
	add.s32 	%r48, %r47, -1022;
$L__BB4_4:
	add.f64 	%fd12, %fd107, 0dBFF0000000000000;
	add.f64 	%fd13, %fd107, 0d3FF0000000000000;
	rcp.approx.ftz.f64 	%fd14, %fd13;
	neg.f64 	%fd15, %fd13;
	fma.rn.f64 	%fd16, %fd15, %fd14, 0d3FF0000000000000;
	fma.rn.f64 	%fd17, %fd16, %fd16, %fd16;
	fma.rn.f64 	%fd18, %fd17, %fd14, %fd14;
	mul.f64 	%fd19, %fd12, %fd18;
	fma.rn.f64 	%fd20, %fd12, %fd18, %fd19;
	mul.f64 	%fd21, %fd20, %fd20;
	fma.rn.f64 	%fd22, %fd21, 0d3EB0F5FF7D2CAFE2, 0d3ED0F5D241AD3B5A;
	fma.rn.f64 	%fd23, %fd22, %fd21, 0d3EF3B20A75488A3F;
	fma.rn.f64 	%fd24, %fd23, %fd21, 0d3F1745CDE4FAECD5;
	fma.rn.f64 	%fd25, %fd24, %fd21, 0d3F3C71C7258A578B;
	fma.rn.f64 	%fd26, %fd25, %fd21, 0d3F6249249242B910;
	fma.rn.f64 	%fd27, %fd26, %fd21, 0d3F89999999999DFB;
	sub.f64 	%fd28, %fd12, %fd20;
	add.f64 	%fd29, %fd28, %fd28;
	neg.f64 	%fd30, %fd20;
	fma.rn.f64 	%fd31, %fd30, %fd12, %fd29;
	mul.f64 	%fd32, %fd18, %fd31;
	fma.rn.f64 	%fd33, %fd21, %fd27, 0d3FB5555555555555;
	mov.f64 	%fd34, 0d3FB5555555555555;
	sub.f64 	%fd35, %fd34, %fd33;
	fma.rn.f64 	%fd36, %fd21, %fd27, %fd35;
	add.f64 	%fd37, %fd36, 0dBC46A4CB00B9E7B0;
	add.f64 	%fd38, %fd33, %fd37;
	sub.f64 	%fd39, %fd33, %fd38;
	add.f64 	%fd40, %fd37, %fd39;
	mul.rn.f64 	%fd41, %fd20, %fd20;
	neg.f64 	%fd42, %fd41;
	fma.rn.f64 	%fd43, %fd20, %fd20, %fd42;
	{
	.reg .b32 %temp; 
	mov.b64 	{%r22, %temp}, %fd32;
	}
	{
	.reg .b32 %temp; 
	mov.b64 	{%temp, %r23}, %fd32;
	}
	add.s32 	%r24, %r23, 1048576;
	mov.b64 	%fd44, {%r22, %r24};
	fma.rn.f64 	%fd45, %fd20, %fd44, %fd43;
	mul.rn.f64 	%fd46, %fd41, %fd20;
	neg.f64 	%fd47, %fd46;
	fma.rn.f64 	%fd48, %fd41, %fd20, %fd47;
	fma.rn.f64 	%fd49, %fd41, %fd32, %fd48;
	fma.rn.f64 	%fd50, %fd45, %fd20, %fd49;
	mul.rn.f64 	%fd51, %fd38, %fd46;
	neg.f64 	%fd52, %fd51;
	fma.rn.f64 	%fd53, %fd38, %fd46, %fd52;
	fma.rn.f64 	%fd54, %fd38, %fd50, %fd53;
	fma.rn.f64 	%fd55, %fd40, %fd46, %fd54;
	add.f64 	%fd56, %fd51, %fd55;
	sub.f64 	%fd57, %fd51, %fd56;
	add.f64 	%fd58, %fd55, %fd57;
	add.f64 	%fd59, %fd20, %fd56;
	sub.f64 	%fd60, %fd20, %fd59;
	add.f64 	%fd61, %fd56, %fd60;
	add.f64 	%fd62, %fd58, %fd61;
	add.f64 	%fd63, %fd32, %fd62;
	add.f64 	%fd64, %fd59, %fd63;
	sub.f64 	%fd65, %fd59, %fd64;
	add.f64 	%fd66, %fd63, %fd65;
	xor.b32  	%r25, %r48, -2147483648;
	mov.b32 	%r26, 1127219200;
	mov.b64 	%fd67, {%r25, %r26};
	mov.b32 	%r27, -2147483648;
	mov.b64 	%fd68, {%r27, %r26};
	sub.f64 	%fd69, %fd67, %fd68;
	fma.rn.f64 	%fd70, %fd69, 0d3FE62E42FEFA39EF, %fd64;
	fma.rn.f64 	%fd71, %fd69, 0dBFE62E42FEFA39EF, %fd70;
	sub.f64 	%fd72, %fd71, %fd64;
	sub.f64 	%fd73, %fd66, %fd72;
	fma.rn.f64 	%fd74, %fd69, 0d3C7ABC9E3B39803F, %fd73;
	add.f64 	%fd75, %fd70, %fd74;
	sub.f64 	%fd76, %fd70, %fd75;
	add.f64 	%fd77, %fd74, %fd76;
	mov.f64 	%fd78, 0d4000000000000000;
	{
	.reg .b32 %temp; 
	mov.b64 	{%temp, %r28}, %fd78;
	}
	{
	.reg .b32 %temp; 
	mov.b64 	{%r29, %temp}, %fd78;
	}
	shl.b32 	%r30, %r28, 1;
	setp.gt.u32 	%p3, %r30, -33554433;
	and.b32  	%r31, %r28, -15728641;
	selp.b32 	%r32, %r31, %r28, %p3;
	mov.b64 	%fd79, {%r29, %r32};
	mul.rn.f64 	%fd80, %fd75, %fd79;
	neg.f64 	%fd81, %fd80;
	fma.rn.f64 	%fd82, %fd75, %fd79, %fd81;
	fma.rn.f64 	%fd83, %fd77, %fd79, %fd82;
	add.f64 	%fd4, %fd80, %fd83;
	sub.f64 	%fd84, %fd80, %fd4;
	add.f64 	%fd5, %fd83, %fd84;
	fma.rn.f64 	%fd85, %fd4, 0d3FF71547652B82FE, 0d4338000000000000;
	{
	.reg .b32 %temp; 
	mov.b64 	{%r13, %temp}, %fd85;
	}
	mov.f64 	%fd86, 0dC338000000000000;
	add.rn.f64 	%fd87, %fd85, %fd86;
	fma.rn.f64 	%fd88, %fd87, 0dBFE62E42FEFA39EF, %fd4;
	fma.rn.f64 	%fd89, %fd87, 0dBC7ABC9E3B39803F, %fd88;
	fma.rn.f64 	%fd90, %fd89, 0d3E5ADE1569CE2BDF, 0d3E928AF3FCA213EA;
	fma.rn.f64 	%fd91, %fd90, %fd89, 0d3EC71DEE62401315;
	fma.rn.f64 	%fd92, %fd91, %fd89, 0d3EFA01997C89EB71;
	fma.rn.f64 	%fd93, %fd92, %fd89, 0d3F2A01A014761F65;
	fma.rn.f64 	%fd94, %fd93, %fd89, 0d3F56C16C1852B7AF;
	fma.rn.f64 	%fd95, %fd94, %fd89, 0d3F81111111122322;
	fma.rn.f64 	%fd96, %fd95, %fd89, 0d3FA55555555502A1;
	fma.rn.f64 	%fd97, %fd96, %fd89, 0d3FC5555555555511;
	fma.rn.f64 	%fd98, %fd97, %fd89, 0d3FE000000000000B;
	fma.rn.f64 	%fd99, %fd98, %fd89, 0d3FF0000000000000;
	fma.rn.f64 	%fd100, %fd99, %fd89, 0d3FF0000000000000;
	{
	.reg .b32 %temp; 
	mov.b64 	{%r14, %temp}, %fd100;
	}
	{
	.reg .b32 %temp; 
	mov.b64 	{%temp, %r15}, %fd100;
	}
	shl.b32 	%r33, %r13, 20;
	add.s32 	%r34, %r33, %r15;
	mov.b64 	%fd108, {%r14, %r34};
	{
	.reg .b32 %temp; 
	mov.b64 	{%temp, %r35}, %fd4;
	}
	mov.b32 	%f2, %r35;
	abs.f32 	%f1, %f2;
	setp.lt.f32 	%p4, %f1, 0f4086232B;
	@%p4 bra 	$L__BB4_7;
	setp.lt.f64 	%p5, %fd4, 0d0000000000000000;
	add.f64 	%fd101, %fd4, 0d7FF0000000000000;
	selp.f64 	%fd108, 0d0000000000000000, %fd101, %p5;
	setp.geu.f32 	%p6, %f1, 0f40874800;
	@%p6 bra 	$L__BB4_7;
	shr.u32 	%r36, %r13, 31;
	add.s32 	%r37, %r13, %r36;
	shr.s32 	%r38, %r37, 1;
	shl.b32 	%r39, %r38, 20;
	add.s32 	%r40, %r15, %r39;
	mov.b64 	%fd102, {%r14, %r40};
	sub.s32 	%r41, %r13, %r38;
	shl.b32 	%r42, %r41, 20;
	add.s32 	%r43, %r42, 1072693248;
	mov.b32 	%r44, 0;
	mov.b64 	%fd103, {%r44, %r43};
	mul.f64 	%fd108, %fd103, %fd102;
$L__BB4_7:
	abs.f64 	%fd104, %fd108;
	setp.eq.f64 	%p7, %fd104, 0d7FF0000000000000;
	fma.rn.f64 	%fd105, %fd108, %fd5, %fd108;
	selp.f64 	%fd106, %fd108, %fd105, %p7;
	st.param.f64 	[func_retval0], %fd106;
	ret;

}


// ===== COMPILED SASS (sm_100) =====

	.target	sm_100

	.elftype	@"ET_EXEC"


//--------------------- .note.nv.tkinfo           --------------------------
	.section	.note.nv.tkinfo,"",@"SHT_NOTE"
	.sectionflags	@"SHF_NOTE_NV_TKINFO"
	.tkinfo
        /*0018*/ 	.word	0x00000002
        /*0030*/ 	.string	""
        /*0030*/ 	.string	"ptxas"
        /*0030*/ 	.string	"Cuda compilation tools, release 13.0, V13.0.88"
        /*0030*/ 	.string	"Build cuda_13.0.r13.0/compiler.36424714_0"
        /*0030*/ 	.string	"-arch sm_100 -m 64 "



//--------------------- .note.nv.cuinfo           --------------------------
	.section	.note.nv.cuinfo,"",@"SHT_NOTE"
	.sectionflags	@"SHF_NOTE_NV_CUINFO"
        /*0018*/ 	.short	0x0002
        /*001a*/ 	.short	0x0064
        /*001c*/ 	.short	0x0082
	.zero		2


//--------------------- .nv.info                  --------------------------
	.section	.nv.info,"",@"SHT_CUDA_INFO"
	.align	4


	//----- nvinfo : EIATTR_REGCOUNT
	.align		4
        /*0000*/ 	.byte	0x04, 0x2f
        /*0002*/ 	.short	(.L_2 - .L_1)
	.align		4
.L_1:
        /*0004*/ 	.word	index@(_Z16update_centroidsPfS_PiiiiS0_)
        /*0008*/ 	.word	0x0000001c


	//----- nvinfo : EIATTR_FRAME_SIZE
	.align		4
.L_2:
        /*000c*/ 	.byte	0x04, 0x11
        /*000e*/ 	.short	(.L_4 - .L_3)
	.align		4
.L_3:
        /*0010*/ 	.word	index@($__internal_5_$__cuda_sm3x_div_rn_noftz_f32_slowpath)
        /*0014*/ 	.word	0x00000000


	//----- nvinfo : EIATTR_FRAME_SIZE
	.align		4
.L_4:
        /*0018*/ 	.byte	0x04, 0x11
        /*001a*/ 	.short	(.L_6 - .L_5)
	.align		4
.L_5:
        /*001c*/ 	.word	index@(_Z16update_centroidsPfS_PiiiiS0_)
        /*0020*/ 	.word	0x00000000


	//----- nvinfo : EIATTR_REGCOUNT
	.align		4
.L_6:
        /*0024*/ 	.byte	0x04, 0x2f
        /*0026*/ 	.short	(.L_8 - .L_7)
	.align		4
.L_7:
        /*0028*/ 	.word	index@(_Z17k_means_calculatePfiiiPiS_S0_)
        /*002c*/ 	.word	0x00000023


	//----- nvinfo : EIATTR_FRAME_SIZE
	.align		4
.L_8:
        /*0030*/ 	.byte	0x04, 0x11
        /*0032*/ 	.short	(.L_10 - .L_9)
	.align		4
.L_9:
        /*0034*/ 	.word	index@($__internal_4_$__cuda_sm20_sqrt_rn_f32_slowpath)
        /*0038*/ 	.word	0x00000000


	//----- nvinfo : EIATTR_FRAME_SIZE
	.align		4
.L_10:
        /*003c*/ 	.byte	0x04, 0x11
        /*003e*/ 	.short	(.L_12 - .L_11)
	.align		4
.L_11:
        /*0040*/ 	.word	index@($__internal_3_$__cuda_sm20_div_rn_f64_full)
        /*0044*/ 	.word	0x00000000


	//----- nvinfo : EIATTR_FRAME_SIZE
	.align		4
.L_12:
        /*0048*/ 	.byte	0x04, 0x11
        /*004a*/ 	.short	(.L_14 - .L_13)
	.align		4
.L_13:
        /*004c*/ 	.word	index@(_Z17k_means_calculatePfiiiPiS_S0_)
        /*0050*/ 	.word	0x00000000


	//----- nvinfo : EIATTR_REGCOUNT
	.align		4
.L_14:
        /*0054*/ 	.byte	0x04, 0x2f
        /*0056*/ 	.short	(.L_16 - .L_15)
	.align		4
.L_15:
        /*0058*/ 	.word	index@(_Z10validationPfP11clusterinfoS_iS_S_Pd)
        /*005c*/ 	.word	0x00000034


	//----- nvinfo : EIATTR_FRAME_SIZE
	.align		4
.L_16:
        /*0060*/ 	.byte	0x04, 0x11
        /*0062*/ 	.short	(.L_18 - .L_17)
	.align		4
.L_17:
        /*0064*/ 	.word	index@($_Z10validationPfP11clusterinfoS_iS_S_Pd$__internal_accurate_pow)
        /*0068*/ 	.word	0x00000000


	//----- nvinfo : EIATTR_FRAME_SIZE
	.align		4
.L_18:
        /*006c*/ 	.byte	0x04, 0x11
        /*006e*/ 	.short	(.L_20 - .L_19)
	.align		4
.L_19:
        /*0070*/ 	.word	index@($__internal_2_$__cuda_sm20_dsqrt_rn_f64_mediumpath_v1)
        /*0074*/ 	.word	0x00000000


	//----- nvinfo : EIATTR_FRAME_SIZE
	.align		4
.L_20:
        /*0078*/ 	.byte	0x04, 0x11
        /*007a*/ 	.short	(.L_22 - .L_21)
	.align		4
.L_21:
        /*007c*/ 	.word	index@($__internal_1_$__cuda_sm20_div_rn_f64_full)
        /*0080*/ 	.word	0x00000000


	//----- nvinfo : EIATTR_FRAME_SIZE
	.align		4
.L_22:
        /*0084*/ 	.byte	0x04, 0x11
        /*0086*/ 	.short	(.L_24 - .L_23)
	.align		4
.L_23:
        /*0088*/ 	.word	index@(_Z10validationPfP11clusterinfoS_iS_S_Pd)
        /*008c*/ 	.word	0x00000000


	//----- nvinfo : EIATTR_REGCOUNT
	.align		4
.L_24:
        /*0090*/ 	.byte	0x04, 0x2f
        /*0092*/ 	.short	(.L_26 - .L_25)
	.align		4
.L_25:
        /*0094*/ 	.word	index@(_Z11calculo_cviiPdPfS0_)
        /*0098*/ 	.word	0x00000010


	//----- nvinfo : EIATTR_FRAME_SIZE
	.align		4
.L_26:
        /*009c*/ 	.byte	0x04, 0x11
        /*009e*/ 	.short	(.L_28 - .L_27)
	.align		4
.L_27:
        /*00a0*/ 	.word	index@($__internal_0_$__cuda_sm3x_div_rn_noftz_f32_slowpath)
        /*00a4*/ 	.word	0x00000000


	//----- nvinfo : EIATTR_FRAME_SIZE
	.align		4
.L_28:
        /*00a8*/ 	.byte	0x04, 0x11
        /*00aa*/ 	.short	(.L_30 - .L_29)
	.align		4
.L_29:
        /*00ac*/ 	.word	index@(_Z11calculo_cviiPdPfS0_)
        /*00b0*/ 	.word	0x00000000


	//----- nvinfo : EIATTR_MIN_STACK_SIZE
	.align		4
.L_30:
        /*00b4*/ 	.byte	0x04, 0x12
        /*00b6*/ 	.short	(.L_32 - .L_31)
	.align		4
.L_31:
        /*00b8*/ 	.word	index@(_Z11calculo_cviiPdPfS0_)
        /*00bc*/ 	.word	0x00000000


	//----- nvinfo : EIATTR_MIN_STACK_SIZE
	.align		4
.L_32:
        /*00c0*/ 	.byte	0x04, 0x12
        /*00c2*/ 	.short	(.L_34 - .L_33)
	.align		4
.L_33:
        /*00c4*/ 	.word	index@(_Z10validationPfP11clusterinfoS_iS_S_Pd)
        /*00c8*/ 	.word	0x00000000


	//----- nvinfo : EIATTR_MIN_STACK_SIZE
	.align		4
.L_34:
        /*00cc*/ 	.byte	0x04, 0x12
        /*00ce*/ 	.short	(.L_36 - .L_35)
	.align		4
.L_35:
        /*00d0*/ 	.word	index@(_Z17k_means_calculatePfiiiPiS_S0_)
        /*00d4*/ 	.word	0x00000000


	//----- nvinfo : EIATTR_MIN_STACK_SIZE
	.align		4
.L_36:
        /*00d8*/ 	.byte	0x04, 0x12
        /*00da*/ 	.short	(.L_38 - .L_37)
	.align		4
.L_37:
        /*00dc*/ 	.word	index@(_Z16update_centroidsPfS_PiiiiS0_)
        /*00e0*/ 	.word	0x00000000
.L_38:


//--------------------- .nv.compat                --------------------------
	.section	.nv.compat,"",@"SHT_CUDA_COMPAT_INFO"
	.align	4
        /*0000*/ 	.byte	0x02, 0x09, 0x00, 0x00, 0x02, 0x02, 0x01, 0x00, 0x02, 0x05, 0x05, 0x00, 0x03, 0x07, 0x01, 0x01
        /*0010*/ 	.byte	0x02, 0x03, 0x00, 0x00, 0x02, 0x06, 0x01, 0x00, 0x04, 0x0b, 0x08, 0x00, 0x01, 0x00, 0x00, 0x00
        /*0020*/ 	.byte	0x00, 0x00, 0x00, 0x00


//--------------------- .nv.info._Z11calculo_cviiPdPfS0_ --------------------------
	.section	.nv.info._Z11calculo_cviiPdPfS0_,"",@"SHT_CUDA_INFO"
	.sectionflags	@""
	.align	4


	//----- nvinfo : EIATTR_CUDA_API_VERSION
	.align		4
        /*0000*/ 	.byte	0x04, 0x37
        /*0002*/ 	.short	(.L_40 - .L_39)
.L_39:
        /*0004*/ 	.word	0x00000082


	//----- nvinfo : EIATTR_KPARAM_INFO
	.align		4
.L_40:
        /*0008*/ 	.byte	0x04, 0x17
        /*000a*/ 	.short	(.L_42 - .L_41)
.L_41:
        /*000c*/ 	.word	0x00000000
        /*0010*/ 	.short	0x0003
        /*0012*/ 	.short	0x0018
        /*0014*/ 	.byte	0x00, 0xf5, 0x21, 0x00


	//----- nvinfo : EIATTR_KPARAM_INFO
	.align		4
.L_42:
        /*0018*/ 	.byte	0x04, 0x17
        /*001a*/ 	.short	(.L_44 - .L_43)
.L_43:
        /*001c*/ 	.word	0x00000000
        /*0020*/ 	.short	0x0002
        /*0022*/ 	.short	0x0010
        /*0024*/ 	.byte	0x00, 0xf5, 0x21, 0x00


	//----- nvinfo : EIATTR_KPARAM_INFO
	.align		4
.L_44:
        /*0028*/ 	.byte	0x04, 0x17
        /*002a*/ 	.short	(.L_46 - .L_45)
.L_45:
        /*002c*/ 	.word	0x00000000
        /*0030*/ 	.short	0x0001
        /*0032*/ 	.short	0x0008
        /*0034*/ 	.byte	0x00, 0xf5, 0x21, 0x00


	//----- nvinfo : EIATTR_KPARAM_INFO
	.align		4
.L_46:
        /*0038*/ 	.byte	0x04, 0x17
        /*003a*/ 	.short	(.L_48 - .L_47)
.L_47:
        /*003c*/ 	.word	0x00000000
        /*0040*/ 	.short	0x0000
        /*0042*/ 	.short	0x0000
        /*0044*/ 	.byte	0x00, 0xf0, 0x11, 0x00


	//----- nvinfo : EIATTR_SPARSE_MMA_MASK
	.align		4
.L_48:
        /*0048*/ 	.byte	0x03, 0x50
        /*004a*/ 	.short	0x0000


	//----- nvinfo : EIATTR_MAXREG_COUNT
	.align		4
        /*004c*/ 	.byte	0x03, 0x1b
        /*004e*/ 	.short	0x00ff


	//----- nvinfo : EIATTR_MERCURY_ISA_VERSION
	.align		4
        /*0050*/ 	.byte	0x03, 0x5f
        /*0052*/ 	.short	0x0101


	//----- nvinfo : EIATTR_VRC_CTA_INIT_COUNT
	.align		4
        /*0054*/ 	.byte	0x02, 0x4a
	.zero		1
	.zero		1


	//----- nvinfo : EIATTR_EXIT_INSTR_OFFSETS
	.align		4
        /*0058*/ 	.byte	0x04, 0x1c
        /*005a*/ 	.short	(.L_50 - .L_49)


	//   ....[0]....
.L_49:
        /*005c*/ 	.word	0x00000070


	//   ....[1]....
        /*0060*/ 	.word	0x00000310


	//----- nvinfo : EIATTR_CRS_STACK_SIZE
	.align		4
.L_50:
        /*0064*/ 	.byte	0x04, 0x1e
        /*0066*/ 	.short	(.L_52 - .L_51)
.L_51:
        /*0068*/ 	.word	0x00000000


	//----- nvinfo : EIATTR_CBANK_PARAM_SIZE
	.align		4
.L_52:
        /*006c*/ 	.byte	0x03, 0x19
        /*006e*/ 	.short	0x0020


	//----- nvinfo : EIATTR_PARAM_CBANK
	.align		4
        /*0070*/ 	.byte	0x04, 0x0a
        /*0072*/ 	.short	(.L_54 - .L_53)
	.align		4
.L_53:
        /*0074*/ 	.word	index@(.nv.constant0._Z11calculo_cviiPdPfS0_)
        /*0078*/ 	.short	0x0380
        /*007a*/ 	.short	0x0020


	//----- nvinfo : EIATTR_SW_WAR
	.align		4
.L_54:
        /*007c*/ 	.byte	0x04, 0x36
        /*007e*/ 	.short	(.L_56 - .L_55)
.L_55:
        /*0080*/ 	.word	0x00000008
.L_56:


//--------------------- .nv.info._Z10validationPfP11clusterinfoS_iS_S_Pd --------------------------
	.section	.nv.info._Z10validationPfP11clusterinfoS_iS_S_Pd,"",@"SHT_CUDA_INFO"
	.sectionflags	@""
	.align	4


	//----- nvinfo : EIATTR_CUDA_API_VERSION
	.align		4
        /*0000*/ 	.byte	0x04, 0x37
        /*0002*/ 	.short	(.L_58 - .L_57)
.L_57:
        /*0004*/ 	.word	0x00000082


	//----- nvinfo : EIATTR_KPARAM_INFO
	.align		4
.L_58:
        /*0008*/ 	.byte	0x04, 0x17
        /*000a*/ 	.short	(.L_60 - .L_59)
.L_59:
        /*000c*/ 	.word	0x00000000
        /*0010*/ 	.short	0x0006
        /*0012*/ 	.short	0x0030
        /*0014*/ 	.byte	0x00, 0xf5, 0x21, 0x00


	//----- nvinfo : EIATTR_KPARAM_INFO
	.align		4
.L_60:
        /*0018*/ 	.byte	0x04, 0x17
        /*001a*/ 	.short	(.L_62 - .L_61)
.L_61:
        /*001c*/ 	.word	0x00000000
        /*0020*/ 	.short	0x0005
        /*0022*/ 	.short	0x0028
        /*0024*/ 	.byte	0x00, 0xf5, 0x21, 0x00


	//----- nvinfo : EIATTR_KPARAM_INFO
	.align		4
.L_62:
        /*0028*/ 	.byte	0x04, 0x17
        /*002a*/ 	.short	(.L_64 - .L_63)
.L_63:
        /*002c*/ 	.word	0x00000000
        /*0030*/ 	.short	0x0004
        /*0032*/ 	.short	0x0020
        /*0034*/ 	.byte	0x00, 0xf5, 0x21, 0x00


	//----- nvinfo : EIATTR_KPARAM_INFO
	.align		4
.L_64:
        /*0038*/ 	.byte	0x04, 0x17
        /*003a*/ 	.short	(.L_66 - .L_65)
.L_65:
        /*003c*/ 	.word	0x00000000
        /*0040*/ 	.short	0x0003
        /*0042*/ 	.short	0x0018
        /*0044*/ 	.byte	0x00, 0xf0, 0x11, 0x00


	//----- nvinfo : EIATTR_KPARAM_INFO
	.align		4
.L_66:
        /*0048*/ 	.byte	0x04, 0x17
        /*004a*/ 	.short	(.L_68 - .L_67)
.L_67:
        /*004c*/ 	.word	0x00000000
        /*0050*/ 	.short	0x0002
        /*0052*/ 	.short	0x0010
        /*0054*/ 	.byte	0x00, 0xf5, 0x21, 0x00


	//----- nvinfo : EIATTR_KPARAM_INFO
	.align		4
.L_68:
        /*0058*/ 	.byte	0x04, 0x17
        /*005a*/ 	.short	(.L_70 - .L_69)
.L_69:
        /*005c*/ 	.word	0x00000000
        /*0060*/ 	.short	0x0001
        /*0062*/ 	.short	0x0008
        /*0064*/ 	.byte	0x00, 0xf5, 0x21, 0x00


	//----- nvinfo : EIATTR_KPARAM_INFO
	.align		4
.L_70:
        /*0068*/ 	.byte	0x04, 0x17
        /*006a*/ 	.short	(.L_72 - .L_71)
.L_71:
        /*006c*/ 	.word	0x00000000
        /*0070*/ 	.short	0x0000
        /*0072*/ 	.short	0x0000
        /*0074*/ 	.byte	0x00, 0xf5, 0x21, 0x00


	//----- nvinfo : EIATTR_SPARSE_MMA_MASK
	.align		4
.L_72:
        /*0078*/ 	.byte	0x03, 0x50
        /*007a*/ 	.short	0x0000


	//----- nvinfo : EIATTR_MAXREG_COUNT
	.align		4
        /*007c*/ 	.byte	0x03, 0x1b
        /*007e*/ 	.short	0x00ff


	//----- nvinfo : EIATTR_NUM_BARRIERS
	.align		4
        /*0080*/ 	.byte	0x02, 0x4c
        /*0082*/ 	.byte	0x01
	.zero		1


	//----- nvinfo : EIATTR_MERCURY_ISA_VERSION
	.align		4
        /*0084*/ 	.byte	0x03, 0x5f
        /*0086*/ 	.short	0x0101


	//----- nvinfo : EIATTR_VRC_CTA_INIT_COUNT
	.align		4
        /*0088*/ 	.byte	0x02, 0x4a
	.zero		1
	.zero		1


	//----- nvinfo : EIATTR_EXIT_INSTR_OFFSETS
	.align		4
        /*008c*/ 	.byte	0x04, 0x1c
        /*008e*/ 	.short	(.L_74 - .L_73)


	//   ....[0]....
.L_73:
        /*0090*/ 	.word	0x00000030


	//   ....[1]....
        /*0094*/ 	.word	0x00001e00


	//----- nvinfo : EIATTR_CRS_STACK_SIZE
	.align		4
.L_74:
        /*0098*/ 	.byte	0x04, 0x1e
        /*009a*/ 	.short	(.L_76 - .L_75)
.L_75:
        /*009c*/ 	.word	0x00000000


	//----- nvinfo : EIATTR_CBANK_PARAM_SIZE
	.align		4
.L_76:
        /*00a0*/ 	.byte	0x03, 0x19
        /*00a2*/ 	.short	0x0038


	//----- nvinfo : EIATTR_PARAM_CBANK
	.align		4
        /*00a4*/ 	.byte	0x04, 0x0a
        /*00a6*/ 	.short	(.L_78 - .L_77)
	.align		4
.L_77:
        /*00a8*/ 	.word	index@(.nv.constant0._Z10validationPfP11clusterinfoS_iS_S_Pd)
        /*00ac*/ 	.short	0x0380
        /*00ae*/ 	.short	0x0038


	//----- nvinfo : EIATTR_SW_WAR
	.align		4
.L_78:
        /*00b0*/ 	.byte	0x04, 0x36
        /*00b2*/ 	.short	(.L_80 - .L_79)
.L_79:
        /*00b4*/ 	.word	0x00000008
.L_80:


//--------------------- .nv.info._Z17k_means_calculatePfiiiPiS_S0_ --------------------------
	.section	.nv.info._Z17k_means_calculatePfiiiPiS_S0_,"",@"SHT_CUDA_INFO"
	.sectionflags	@""
	.align	4


	//----- nvinfo : EIATTR_CUDA_API_VERSION
	.align		4
        /*0000*/ 	.byte	0x04, 0x37
        /*0002*/ 	.short	(.L_82 - .L_81)
.L_81:
        /*0004*/ 	.word	0x00000082


	//----- nvinfo : EIATTR_KPARAM_INFO
	.align		4
.L_82:
        /*0008*/ 	.byte	0x04, 0x17
        /*000a*/ 	.short	(.L_84 - .L_83)
.L_83:
        /*000c*/ 	.word	0x00000000
        /*0010*/ 	.short	0x0006
        /*0012*/ 	.short	0x0028
        /*0014*/ 	.byte	0x00, 0xf5, 0x21, 0x00


	//----- nvinfo : EIATTR_KPARAM_INFO
	.align		4
.L_84:
        /*0018*/ 	.byte	0x04, 0x17
        /*001a*/ 	.short	(.L_86 - .L_85)
.L_85:
        /*001c*/ 	.word	0x00000000
        /*0020*/ 	.short	0x0005
        /*0022*/ 	.short	0x0020
        /*0024*/ 	.byte	0x00, 0xf5, 0x21, 0x00


	//----- nvinfo : EIATTR_KPARAM_INFO
	.align		4
.L_86:
        /*0028*/ 	.byte	0x04, 0x17
        /*002a*/ 	.short	(.L_88 - .L_87)
.L_87:
        /*002c*/ 	.word	0x00000000
        /*0030*/ 	.short	0x0004
        /*0032*/ 	.short	0x0018
        /*0034*/ 	.byte	0x00, 0xf5, 0x21, 0x00


	//----- nvinfo : EIATTR_KPARAM_INFO
	.align		4
.L_88:
        /*0038*/ 	.byte	0x04, 0x17
        /*003a*/ 	.short	(.L_90 - .L_89)
.L_89:
        /*003c*/ 	.word	0x00000000
        /*0040*/ 	.short	0x0003
        /*0042*/ 	.short	0x0010
        /*0044*/ 	.byte	0x00, 0xf0, 0x11, 0x00


	//----- nvinfo : EIATTR_KPARAM_INFO
	.align		4
.L_90:
        /*0048*/ 	.byte	0x04, 0x17
        /*004a*/ 	.short	(.L_92 - .L_91)
.L_91:
        /*004c*/ 	.word	0x00000000
        /*0050*/ 	.short	0x0002
        /*0052*/ 	.short	0x000c
        /*0054*/ 	.byte	0x00, 0xf0, 0x11, 0x00


	//----- nvinfo : EIATTR_KPARAM_INFO
	.align		4
.L_92:
        /*0058*/ 	.byte	0x04, 0x17
        /*005a*/ 	.short	(.L_94 - .L_93)
.L_93:
        /*005c*/ 	.word	0x00000000
        /*0060*/ 	.short	0x0001
        /*0062*/ 	.short	0x0008
        /*0064*/ 	.byte	0x00, 0xf0, 0x11, 0x00


	//----- nvinfo : EIATTR_KPARAM_INFO
	.align		4
.L_94:
        /*0068*/ 	.byte	0x04, 0x17
        /*006a*/ 	.short	(.L_96 - .L_95)
.L_95:
        /*006c*/ 	.word	0x00000000
        /*0070*/ 	.short	0x0000
        /*0072*/ 	.short	0x0000
        /*0074*/ 	.byte	0x00, 0xf5, 0x21, 0x00


	//----- nvinfo : EIATTR_SPARSE_MMA_MASK
	.align		4
.L_96:
        /*0078*/ 	.byte	0x03, 0x50
        /*007a*/ 	.short	0x0000


	//----- nvinfo : EIATTR_MAXREG_COUNT
	.align		4
        /*007c*/ 	.byte	0x03, 0x1b
        /*007e*/ 	.short	0x00ff


	//----- nvinfo : EIATTR_MERCURY_ISA_VERSION
	.align		4
        /*0080*/ 	.byte	0x03, 0x5f
        /*0082*/ 	.short	0x0101


	//----- nvinfo : EIATTR_VRC_CTA_INIT_COUNT
	.align		4
        /*0084*/ 	.byte	0x02, 0x4a
	.zero		1
	.zero		1


	//----- nvinfo : EIATTR_EXIT_INSTR_OFFSETS
	.align		4
        /*0088*/ 	.byte	0x04, 0x1c
        /*008a*/ 	.short	(.L_98 - .L_97)


	//   ....[0]....
.L_97:
        /*008c*/ 	.word	0x000000c0


	//   ....[1]....
        /*0090*/ 	.word	0x00000500


	//   ....[2]....
        /*0094*/ 	.word	0x000021f0


	//----- nvinfo : EIATTR_CRS_STACK_SIZE
	.align		4
.L_98:
        /*0098*/ 	.byte	0x04, 0x1e
        /*009a*/ 	.short	(.L_100 - .L_99)
.L_99:
        /*009c*/ 	.word	0x00000000


	//----- nvinfo : EIATTR_CBANK_PARAM_SIZE
	.align		4
.L_100:
        /*00a0*/ 	.byte	0x03, 0x19
        /*00a2*/ 	.short	0x0030


	//----- nvinfo : EIATTR_PARAM_CBANK
	.align		4
        /*00a4*/ 	.byte	0x04, 0x0a
        /*00a6*/ 	.short	(.L_102 - .L_101)
	.align		4
.L_101:
        /*00a8*/ 	.word	index@(.nv.constant0._Z17k_means_calculatePfiiiPiS_S0_)
        /*00ac*/ 	.short	0x0380
        /*00ae*/ 	.short	0x0030


	//----- nvinfo : EIATTR_SW_WAR
	.align		4
.L_102:
        /*00b0*/ 	.byte	0x04, 0x36
        /*00b2*/ 	.short	(.L_104 - .L_103)
.L_103:
        /*00b4*/ 	.word	0x00000008
.L_104:


//--------------------- .nv.info._Z16update_centroidsPfS_PiiiiS0_ --------------------------
	.section	.nv.info._Z16update_centroidsPfS_PiiiiS0_,"",@"SHT_CUDA_INFO"
	.sectionflags	@""
	.align	4


	//----- nvinfo : EIATTR_CUDA_API_VERSION
	.align		4
        /*0000*/ 	.byte	0x04, 0x37
        /*0002*/ 	.short	(.L_106 - .L_105)
.L_105:
        /*0004*/ 	.word	0x00000082


	//----- nvinfo : EIATTR_KPARAM_INFO
	.align		4
.L_106:
        /*0008*/ 	.byte	0x04, 0x17
        /*000a*/ 	.short	(.L_108 - .L_107)
.L_107:
        /*000c*/ 	.word	0x00000000
        /*0010*/ 	.short	0x0006
        /*0012*/ 	.short	0x0028
        /*0014*/ 	.byte	0x00, 0xf5, 0x21, 0x00


	//----- nvinfo : EIATTR_KPARAM_INFO
	.align		4
.L_108:
        /*0018*/ 	.byte	0x04, 0x17
        /*001a*/ 	.short	(.L_110 - .L_109)
.L_109:
        /*001c*/ 	.word	0x00000000
        /*0020*/ 	.short	0x0005
        /*0022*/ 	.short	0x0020
        /*0024*/ 	.byte	0x00, 0xf0, 0x11, 0x00


	//----- nvinfo : EIATTR_KPARAM_INFO
	.align		4
.L_110:
        /*0028*/ 	.byte	0x04, 0x17
        /*002a*/ 	.short	(.L_112 - .L_111)
.L_111:
        /*002c*/ 	.word	0x00000000
        /*0030*/ 	.short	0x0004
        /*0032*/ 	.short	0x001c
        /*0034*/ 	.byte	0x00, 0xf0, 0x11, 0x00


	//----- nvinfo : EIATTR_KPARAM_INFO
	.align		4
.L_112:
        /*0038*/ 	.byte	0x04, 0x17
        /*003a*/ 	.short	(.L_114 - .L_113)
.L_113:
        /*003c*/ 	.word	0x00000000
        /*0040*/ 	.short	0x0003
        /*0042*/ 	.short	0x0018
        /*0044*/ 	.byte	0x00, 0xf0, 0x11, 0x00


	//----- nvinfo : EIATTR_KPARAM_INFO
	.align		4
.L_114:
        /*0048*/ 	.byte	0x04, 0x17
        /*004a*/ 	.short	(.L_116 - .L_115)
.L_115:
        /*004c*/ 	.word	0x00000000
        /*0050*/ 	.short	0x0002
        /*0052*/ 	.short	0x0010
        /*0054*/ 	.byte	0x00, 0xf5, 0x21, 0x00


	//----- nvinfo : EIATTR_KPARAM_INFO
	.align		4
.L_116:
        /*0058*/ 	.byte	0x04, 0x17
        /*005a*/ 	.short	(.L_118 - .L_117)
.L_117:
        /*005c*/ 	.word	0x00000000
        /*0060*/ 	.short	0x0001
        /*0062*/ 	.short	0x0008
        /*0064*/ 	.byte	0x00, 0xf5, 0x21, 0x00


	//----- nvinfo : EIATTR_KPARAM_INFO
	.align		4
.L_118:
        /*0068*/ 	.byte	0x04, 0x17
        /*006a*/ 	.short	(.L_120 - .L_119)
.L_119:
        /*006c*/ 	.word	0x00000000
        /*0070*/ 	.short	0x0000
        /*0072*/ 	.short	0x0000
        /*0074*/ 	.byte	0x00, 0xf5, 0x21, 0x00


	//----- nvinfo : EIATTR_SPARSE_MMA_MASK
	.align		4
.L_120:
        /*0078*/ 	.byte	0x03, 0x50
        /*007a*/ 	.short	0x0000


	//----- nvinfo : EIATTR_MAXREG_COUNT
	.align		4
        /*007c*/ 	.byte	0x03, 0x1b
        /*007e*/ 	.short	0x00ff


	//----- nvinfo : EIATTR_NUM_BARRIERS
	.align		4
        /*0080*/ 	.byte	0x02, 0x4c
        /*0082*/ 	.byte	0x01
	.zero		1


	//----- nvinfo : EIATTR_MERCURY_ISA_VERSION
	.align		4
        /*0084*/ 	.byte	0x03, 0x5f
        /*0086*/ 	.short	0x0101


	//----- nvinfo : EIATTR_VRC_CTA_INIT_COUNT
	.align		4
        /*0088*/ 	.byte	0x02, 0x4a
	.zero		1
	.zero		1


	//----- nvinfo : EIATTR_EXIT_INSTR_OFFSETS
	.align		4
        /*008c*/ 	.byte	0x04, 0x1c
        /*008e*/ 	.short	(.L_122 - .L_121)


	//   ....[0]....
.L_121:
        /*0090*/ 	.word	0x00001600


	//   ....[1]....
        /*0094*/ 	.word	0x00002a20


	//----- nvinfo : EIATTR_CRS_STACK_SIZE
	.align		4
.L_122:
        /*0098*/ 	.byte	0x04, 0x1e
        /*009a*/ 	.short	(.L_124 - .L_123)
.L_123:
        /*009c*/ 	.word	0x00000000


	//----- nvinfo : EIATTR_CBANK_PARAM_SIZE
	.align		4
.L_124:
        /*00a0*/ 	.byte	0x03, 0x19
        /*00a2*/ 	.short	0x0030


	//----- nvinfo : EIATTR_PARAM_CBANK
	.align		4
        /*00a4*/ 	.byte	0x04, 0x0a
        /*00a6*/ 	.short	(.L_126 - .L_125)
	.align		4
.L_125:
        /*00a8*/ 	.word	index@(.nv.constant0._Z16update_centroidsPfS_PiiiiS0_)
        /*00ac*/ 	.short	0x0380
        /*00ae*/ 	.short	0x0030


	//----- nvinfo : EIATTR_SW_WAR
	.align		4
.L_126:
        /*00b0*/ 	.byte	0x04, 0x36
        /*00b2*/ 	.short	(.L_128 - .L_127)
.L_127:
        /*00b4*/ 	.word	0x00000008
.L_128:


//--------------------- .nv.callgraph             --------------------------
	.section	.nv.callgraph,"",@"SHT_CUDA_CALLGRAPH"
	.align	4
	.sectionentsize	8
	.align		4
        /*0000*/ 	.word	0x00000000
	.align		4
        /*0004*/ 	.word	0xffffffff
	.align		4
        /*0008*/ 	.word	0x00000000
	.align		4
        /*000c*/ 	.word	0xfffffffe
	.align		4
        /*0010*/ 	.word	0x00000000
	.align		4
        /*0014*/ 	.word	0xfffffffd
	.align		4
        /*0018*/ 	.word	0x00000000
	.align		4
        /*001c*/ 	.word	0xfffffffc


//--------------------- .nv.constant4             --------------------------
	.section	.nv.constant4,"a",@progbits
	.align	8
	.align		8
.nv.constant4:
        /*0000*/ 	.dword	media_global


//--------------------- .text._Z11calculo_cviiPdPfS0_ --------------------------
	.section	.text._Z11calculo_cviiPdPfS0_,"ax",@progbits
	.align	128
        .global         _Z11calculo_cviiPdPfS0_
        .type           _Z11calculo_cviiPdPfS0_,@function
        .size           _Z11calculo_cviiPdPfS0_,(.L_x_191 - _Z11calculo_cviiPdPfS0_)
        .other          _Z11calculo_cviiPdPfS0_,@"STO_CUDA_ENTRY STV_DEFAULT"
_Z11calculo_cviiPdPfS0_:
.text._Z11calculo_cviiPdPfS0_:
[----:B------:R-:W-:Y:S01]  /*0000*/  LDC R1, c[0x0][0x37c] ;  /* 0x0000df00ff017b82 */ /* 0x000fe20000000800 */
[----:B------:R-:W0:Y:S01]  /*0010*/  S2R R2, SR_TID.X ;  /* 0x0000000000027919 */ /* 0x000e220000002100 */
[----:B------:R-:W0:Y:S01]  /*0020*/  LDCU UR4, c[0x0][0x360] ;  /* 0x00006c00ff0477ac */ /* 0x000e220008000800 */
[----:B------:R-:W0:Y:S01]  /*0030*/  S2R R3, SR_CTAID.X ;  /* 0x0000000000037919 */ /* 0x000e220000002500 */
[----:B------:R-:W1:Y:S01]  /*0040*/  LDCU UR5, c[0x0][0x380] ;  /* 0x00007000ff0577ac */ /* 0x000e620008000800 */
[----:B0-----:R-:W-:-:S05]  /*0050*/  IMAD R2, R3, UR4, R2 ;  /* 0x0000000403027c24 */ /* 0x001fca000f8e0202 */
[----:B-1----:R-:W-:-:S13]  /*0060*/  ISETP.GE.AND P0, PT, R2, UR5, PT ;  /* 0x0000000502007c0c */ /* 0x002fda000bf06270 */
[----:B------:R-:W-:Y:S05]  /*0070*/  @P0 EXIT ;  /* 0x000000000000094d */ /* 0x000fea0003800000 */
[----:B------:R-:W0:Y:S01]  /*0080*/  LDCU UR5, c[0x0][0x370] ;  /* 0x00006e00ff0577ac */ /* 0x000e220008000800 */
[----:B------:R-:W1:Y:S01]  /*0090*/  LDCU.64 UR6, c[0x0][0x358] ;  /* 0x00006b00ff0677ac */ /* 0x000e620008000a00 */
[----:B0-----:R-:W-:-:S12]  /*00a0*/  UIMAD UR4, UR4, UR5, URZ ;  /* 0x00000005040472a4 */ /* 0x001fd8000f8e02ff */
.L_x_4:
[----:B0-----:R-:W0:Y:S01]  /*00b0*/  LDC.64 R4, c[0x0][0x390] ;  /* 0x0000e400ff047b82 */ /* 0x001e220000000a00 */
[----:B------:R-:W2:Y:S07]  /*00c0*/  LDCU UR5, c[0x0][0x380] ;  /* 0x00007000ff0577ac */ /* 0x000eae0008000800 */
[----:B------:R-:W3:Y:S01]  /*00d0*/  LDC.64 R6, c[0x0][0x398] ;  /* 0x0000e600ff067b82 */ /* 0x000ee20000000a00 */
[----:B0-----:R-:W-:-:S06]  /*00e0*/  IMAD.WIDE R4, R2, 0x4, R4 ;  /* 0x0000000402047825 */ /* 0x001fcc00078e0204 */
[----:B-1----:R-:W4:Y:S01]  /*00f0*/  LDG.E R4, desc[UR6][R4.64] ;  /* 0x0000000604047981 */ /* 0x002f22000c1e1900 */
[----:B---3--:R-:W-:-:S06]  /*0100*/  IMAD.WIDE R6, R2, 0x4, R6 ;  /* 0x0000000402067825 */ /* 0x008fcc00078e0206 */
[----:B------:R-:W4:Y:S01]  /*0110*/  LDG.E R7, desc[UR6][R6.64] ;  /* 0x0000000606077981 */ /* 0x000f22000c1e1900 */
[----:B------:R-:W-:Y:S01]  /*0120*/  VIADD R2, R2, UR4 ;  /* 0x0000000402027c36 */ /* 0x000fe20008000000 */
[----:B------:R-:W-:Y:S04]  /*0130*/  BSSY.RECONVERGENT B0, `(.L_x_0) ;  /* 0x000000f000007945 */ /* 0x000fe80003800200 */
[----:B--2---:R-:W-:Y:S02]  /*0140*/  ISETP.GE.AND P2, PT, R2, UR5, PT ;  /* 0x0000000502007c0c */ /* 0x004fe4000bf46270 */
[----:B----4-:R-:W-:-:S04]  /*0150*/  FMNMX R9, R4, R7, !PT ;  /* 0x0000000704097209 */ /* 0x010fc80007800000 */
[----:B------:R-:W0:Y:S01]  /*0160*/  MUFU.RCP R3, R9 ;  /* 0x0000000900037308 */ /* 0x000e220000001000 */
[----:B------:R-:W-:-:S07]  /*0170*/  FADD R0, R4, -R7 ;  /* 0x8000000704007221 */ /* 0x000fce0000000000 */
[----:B------:R-:W1:Y:S01]  /*0180*/  FCHK P0, R0, R9 ;  /* 0x0000000900007302 */ /* 0x000e620000000000 */
[----:B0-----:R-:W-:-:S04]  /*0190*/  FFMA R8, -R9, R3, 1 ;  /* 0x3f80000009087423 */ /* 0x001fc80000000103 */
[----:B------:R-:W-:-:S04]  /*01a0*/  FFMA R3, R3, R8, R3 ;  /* 0x0000000803037223 */ /* 0x000fc80000000003 */
[----:B------:R-:W-:-:S04]  /*01b0*/  FFMA R8, R0, R3, RZ ;  /* 0x0000000300087223 */ /* 0x000fc800000000ff */
[----:B------:R-:W-:-:S04]  /*01c0*/  FFMA R4, -R9, R8, R0 ;  /* 0x0000000809047223 */ /* 0x000fc80000000100 */
[----:B------:R-:W-:Y:S01]  /*01d0*/  FFMA R6, R3, R4, R8 ;  /* 0x0000000403067223 */ /* 0x000fe20000000008 */
[----:B-1----:R-:W-:Y:S06]  /*01e0*/  @!P0 BRA `(.L_x_1) ;  /* 0x00000000000c8947 */ /* 0x002fec0003800000 */
[----:B------:R-:W-:-:S07]  /*01f0*/  MOV R4, 0x210 ;  /* 0x0000021000047802 */ /* 0x000fce0000000f00 */
[----:B------:R-:W-:Y:S05]  /*0200*/  CALL.REL.NOINC `($__internal_0_$__cuda_sm3x_div_rn_noftz_f32_slowpath) ;  /* 0x0000000000447944 */ /* 0x000fea0003c00000 */
[----:B------:R-:W-:-:S07]  /*0210*/  IMAD.MOV.U32 R6, RZ, RZ, R0 ;  /* 0x000000ffff067224 */ /* 0x000fce00078e0000 */
.L_x_1:
[----:B------:R-:W-:Y:S05]  /*0220*/  BSYNC.RECONVERGENT B0 ;  /* 0x0000000000007941 */ /* 0x000fea0003800200 */
.L_x_0:
[----:B------:R-:W0:Y:S02]  /*0230*/  LDC.64 R4, c[0x0][0x388] ;  /* 0x0000e200ff047b82 */ /* 0x000e240000000a00 */
[----:B0-----:R0:W5:Y:S01]  /*0240*/  LDG.E.64 R8, desc[UR6][R4.64] ;  /* 0x0000000604087981 */ /* 0x001162000c1e1b00 */
[----:B------:R-:W1:Y:S01]  /*0250*/  F2F.F64.F32 R6, R6 ;  /* 0x0000000600067310 */ /* 0x000e620000201800 */
[----:B------:R-:W-:Y:S01]  /*0260*/  BSSY B0, `(.L_x_2) ;  /* 0x0000009000007945 */ /* 0x000fe20003800000 */
.L_x_3:
[----:B-1---5:R-:W-:Y:S01]  /*0270*/  DADD R10, R6, R8 ;  /* 0x00000000060a7229 */ /* 0x022fe20000000008 */
[----:B------:R-:W-:Y:S09]  /*0280*/  YIELD ;  /* 0x0000000000007946 */ /* 0x000ff20003800000 */
[----:B------:R-:W2:Y:S02]  /*0290*/  ATOMG.E.CAS.64.STRONG.GPU PT, R10, [R4], R8, R10 ;  /* 0x00000008040a73a9 */ /* 0x000ea400001ee50a */
[----:B--2---:R-:W-:Y:S01]  /*02a0*/  ISETP.NE.U32.AND P0, PT, R8, R10, PT ;  /* 0x0000000a0800720c */ /* 0x004fe20003f05070 */
[----:B------:R-:W-:-:S03]  /*02b0*/  IMAD.MOV.U32 R8, RZ, RZ, R10 ;  /* 0x000000ffff087224 */ /* 0x000fc600078e000a */
[----:B------:R-:W-:Y:S01]  /*02c0*/  ISETP.NE.AND.EX P0, PT, R9, R11, PT, P0 ;  /* 0x0000000b0900720c */ /* 0x000fe20003f05300 */
[----:B------:R-:W-:-:S12]  /*02d0*/  IMAD.MOV.U32 R9, RZ, RZ, R11 ;  /* 0x000000ffff097224 */ /* 0x000fd800078e000b */
[----:B------:R-:W-:Y:S05]  /*02e0*/  @P0 BRA `(.L_x_3) ;  /* 0xfffffffc00e00947 */ /* 0x000fea000383ffff */
[----:B------:R-:W-:Y:S05]  /*02f0*/  BSYNC B0 ;  /* 0x0000000000007941 */ /* 0x000fea0003800000 */
.L_x_2:
[----:B------:R-:W-:Y:S05]  /*0300*/  @!P2 BRA `(.L_x_4) ;  /* 0xfffffffc0068a947 */ /* 0x000fea000383ffff */
[----:B------:R-:W-:Y:S05]  /*0310*/  EXIT ;  /* 0x000000000000794d */ /* 0x000fea0003800000 */
        .weak           $__internal_0_$__cuda_sm3x_div_rn_noftz_f32_slowpath
        .type           $__internal_0_$__cuda_sm3x_div_rn_noftz_f32_slowpath,@function
        .size           $__internal_0_$__cuda_sm3x_div_rn_noftz_f32_slowpath,(.L_x_191 - $__internal_0_$__cuda_sm3x_div_rn_noftz_f32_slowpath)
$__internal_0_$__cuda_sm3x_div_rn_noftz_f32_slowpath:
[--C-:B------:R-:W-:Y:S01]  /*0320*/  SHF.R.U32.HI R5, RZ, 0x17, R9.reuse ;  /* 0x00000017ff057819 */ /* 0x100fe20000011609 */
[----:B------:R-:W-:Y:S01]  /*0330*/  BSSY.RECONVERGENT B1, `(.L_x_5) ;  /* 0x0000065000017945 */ /* 0x000fe20003800200 */
[--C-:B------:R-:W-:Y:S01]  /*0340*/  SHF.R.U32.HI R3, RZ, 0x17, R0.reuse ;  /* 0x00000017ff037819 */ /* 0x100fe20000011600 */
[----:B------:R-:W-:Y:S01]  /*0350*/  IMAD.MOV.U32 R6, RZ, RZ, R9 ;  /* 0x000000ffff067224 */ /* 0x000fe200078e0009 */
[----:B------:R-:W-:Y:S01]  /*0360*/  LOP3.LUT R13, R5, 0xff, RZ, 0xc0, !PT ;  /* 0x000000ff050d7812 */ /* 0x000fe200078ec0ff */
[----:B------:R-:W-:Y:S01]  /*0370*/  IMAD.MOV.U32 R5, RZ, RZ, R0 ;  /* 0x000000ffff057224 */ /* 0x000fe200078e0000 */
[----:B------:R-:W-:-:S03]  /*0380*/  LOP3.LUT R10, R3, 0xff, RZ, 0xc0, !PT ;  /* 0x000000ff030a7812 */ /* 0x000fc600078ec0ff */
[----:B------:R-:W-:Y:S02]  /*0390*/  VIADD R11, R13, 0xffffffff ;  /* 0xffffffff0d0b7836 */ /* 0x000fe40000000000 */
[----:B------:R-:W-:-:S03]  /*03a0*/  VIADD R8, R10, 0xffffffff ;  /* 0xffffffff0a087836 */ /* 0x000fc60000000000 */
[----:B------:R-:W-:-:S04]  /*03b0*/  ISETP.GT.U32.AND P0, PT, R11, 0xfd, PT ;  /* 0x000000fd0b00780c */ /* 0x000fc80003f04070 */
[----:B------:R-:W-:-:S13]  /*03c0*/  ISETP.GT.U32.OR P0, PT, R8, 0xfd, P0 ;  /* 0x000000fd0800780c */ /* 0x000fda0000704470 */
[----:B------:R-:W-:Y:S01]  /*03d0*/  @!P0 IMAD.MOV.U32 R7, RZ, RZ, RZ ;  /* 0x000000ffff078224 */ /* 0x000fe200078e00ff */
[----:B------:R-:W-:Y:S06]  /*03e0*/  @!P0 BRA `(.L_x_6) ;  /* 0x0000000000608947 */ /* 0x000fec0003800000 */
[----:B------:R-:W-:Y:S01]  /*03f0*/  FSETP.GTU.FTZ.AND P0, PT, |R0|, +INF , PT ;  /* 0x7f8000000000780b */ /* 0x000fe20003f1c200 */
[----:B------:R-:W-:Y:S01]  /*0400*/  IMAD.MOV.U32 R3, RZ, RZ, R9 ;  /* 0x000000ffff037224 */ /* 0x000fe200078e0009 */
[----:B------:R-:W-:-:S04]  /*0410*/  FSETP.GTU.FTZ.AND P1, PT, |R9|, +INF , PT ;  /* 0x7f8000000900780b */ /* 0x000fc80003f3c200 */
[----:B------:R-:W-:-:S13]  /*0420*/  PLOP3.LUT P0, PT, P0, P1, PT, 0xf8, 0x8f ;  /* 0x00000000008f781c */ /* 0x000fda0000703f70 */
[----:B------:R-:W-:Y:S05]  /*0430*/  @P0 BRA `(.L_x_7) ;  /* 0x00000004004c0947 */ /* 0x000fea0003800000 */
[----:B------:R-:W-:-:S13]  /*0440*/  LOP3.LUT P0, RZ, R6, 0x7fffffff, R5, 0xc8, !PT ;  /* 0x7fffffff06ff7812 */ /* 0x000fda000780c805 */
[----:B------:R-:W-:Y:S05]  /*0450*/  @!P0 BRA `(.L_x_8) ;  /* 0x00000004003c8947 */ /* 0x000fea0003800000 */
[C---:B------:R-:W-:Y:S02]  /*0460*/  FSETP.NEU.FTZ.AND P3, PT, |R0|.reuse, +INF , PT ;  /* 0x7f8000000000780b */ /* 0x040fe40003f7d200 */
[----:B------:R-:W-:Y:S02]  /*0470*/  FSETP.NEU.FTZ.AND P1, PT, |R3|, +INF , PT ;  /* 0x7f8000000300780b */ /* 0x000fe40003f3d200 */
[----:B------:R-:W-:-:S11]  /*0480*/  FSETP.NEU.FTZ.AND P0, PT, |R0|, +INF , PT ;  /* 0x7f8000000000780b */ /* 0x000fd60003f1d200 */
[----:B------:R-:W-:Y:S05]  /*0490*/  @!P1 BRA !P3, `(.L_x_8) ;  /* 0x00000004002c9947 */ /* 0x000fea0005800000 */
[----:B------:R-:W-:-:S04]  /*04a0*/  LOP3.LUT P3, RZ, R5, 0x7fffffff, RZ, 0xc0, !PT ;  /* 0x7fffffff05ff7812 */ /* 0x000fc8000786c0ff */
[----:B------:R-:W-:-:S13]  /*04b0*/  PLOP3.LUT P1, PT, P1, P3, PT, 0x2f, 0xf2 ;  /* 0x0000000000f2781c */ /* 0x000fda0000f26577 */
[----:B------:R-:W-:Y:S05]  /*04c0*/  @P1 BRA `(.L_x_9) ;  /* 0x0000000400181947 */ /* 0x000fea0003800000 */
[----:B------:R-:W-:-:S04]  /*04d0*/  LOP3.LUT P1, RZ, R6, 0x7fffffff, RZ, 0xc0, !PT ;  /* 0x7fffffff06ff7812 */ /* 0x000fc8000782c0ff */
[----:B------:R-:W-:-:S13]  /*04e0*/  PLOP3.LUT P0, PT, P0, P1, PT, 0x2f, 0xf2 ;  /* 0x0000000000f2781c */ /* 0x000fda0000702577 */
[----:B------:R-:W-:Y:S05]  /*04f0*/  @P0 BRA `(.L_x_10) ;  /* 0x0000000400000947 */ /* 0x000fea0003800000 */
[----:B------:R-:W-:Y:S02]  /*0500*/  ISETP.GE.AND P0, PT, R8, RZ, PT ;  /* 0x000000ff0800720c */ /* 0x000fe40003f06270 */
[----:B------:R-:W-:-:S11]  /*0510*/  ISETP.GE.AND P1, PT, R11, RZ, PT ;  /* 0x000000ff0b00720c */ /* 0x000fd60003f26270 */
[----:B------:R-:W-:Y:S02]  /*0520*/  @P0 IMAD.MOV.U32 R7, RZ, RZ, RZ ;  /* 0x000000ffff070224 */ /* 0x000fe400078e00ff */
[----:B------:R-:W-:Y:S01]  /*0530*/  @!P0 FFMA R5, R0, 1.84467440737095516160e+19, RZ ;  /* 0x5f80000000058823 */ /* 0x000fe200000000ff */
[----:B------:R-:W-:Y:S02]  /*0540*/  @!P0 IMAD.MOV.U32 R7, RZ, RZ, -0x40 ;  /* 0xffffffc0ff078424 */ /* 0x000fe400078e00ff */
[----:B------:R-:W-:Y:S02]  /*0550*/  @!P1 FFMA R6, R3, 1.84467440737095516160e+19, RZ ;  /* 0x5f80000003069823 */ /* 0x000fe400000000ff */
[----:B------:R-:W-:-:S07]  /*0560*/  @!P1 VIADD R7, R7, 0x40 ;  /* 0x0000004007079836 */ /* 0x000fce0000000000 */
.L_x_6:
[----:B------:R-:W-:Y:S01]  /*0570*/  LEA R3, R13, 0xc0800000, 0x17 ;  /* 0xc08000000d037811 */ /* 0x000fe200078eb8ff */
[----:B------:R-:W-:Y:S04]  /*0580*/  BSSY.RECONVERGENT B2, `(.L_x_11) ;  /* 0x0000036000027945 */ /* 0x000fe80003800200 */
[----:B------:R-:W-:Y:S02]  /*0590*/  IMAD.IADD R3, R6, 0x1, -R3 ;  /* 0x0000000106037824 */ /* 0x000fe400078e0a03 */
[----:B------:R-:W-:Y:S02]  /*05a0*/  VIADD R6, R10, 0xffffff81 ;  /* 0xffffff810a067836 */ /* 0x000fe40000000000 */
[----:B------:R-:W0:Y:S01]  /*05b0*/  MUFU.RCP R8, R3 ;  /* 0x0000000300087308 */ /* 0x000e220000001000 */
[----:B------:R-:W-:Y:S01]  /*05c0*/  FADD.FTZ R9, -R3, -RZ ;  /* 0x800000ff03097221 */ /* 0x000fe20000010100 */
[C---:B------:R-:W-:Y:S01]  /*05d0*/  IMAD R0, R6.reuse, -0x800000, R5 ;  /* 0xff80000006007824 */ /* 0x040fe200078e0205 */
[----:B------:R-:W-:-:S05]  /*05e0*/  IADD3 R6, PT, PT, R6, 0x7f, -R13 ;  /* 0x0000007f06067810 */ /* 0x000fca0007ffe80d */
[----:B------:R-:W-:Y:S02]  /*05f0*/  IMAD.IADD R6, R6, 0x1, R7 ;  /* 0x0000000106067824 */ /* 0x000fe400078e0207 */
[----:B0-----:R-:W-:-:S04]  /*0600*/  FFMA R11, R8, R9, 1 ;  /* 0x3f800000080b7423 */ /* 0x001fc80000000009 */
[----:B------:R-:W-:-:S04]  /*0610*/  FFMA R10, R8, R11, R8 ;  /* 0x0000000b080a7223 */ /* 0x000fc80000000008 */
[----:B------:R-:W-:-:S04]  /*0620*/  FFMA R5, R0, R10, RZ ;  /* 0x0000000a00057223 */ /* 0x000fc800000000ff */
[----:B------:R-:W-:-:S04]  /*0630*/  FFMA R8, R9, R5, R0 ;  /* 0x0000000509087223 */ /* 0x000fc80000000000 */
[----:B------:R-:W-:-:S04]  /*0640*/  FFMA R11, R10, R8, R5 ;  /* 0x000000080a0b7223 */ /* 0x000fc80000000005 */
[----:B------:R-:W-:-:S04]  /*0650*/  FFMA R8, R9, R11, R0 ;  /* 0x0000000b09087223 */ /* 0x000fc80000000000 */
[----:B------:R-:W-:-:S05]  /*0660*/  FFMA R0, R10, R8, R11 ;  /* 0x000000080a007223 */ /* 0x000fca000000000b */
[----:B------:R-:W-:-:S04]  /*0670*/  SHF.R.U32.HI R3, RZ, 0x17, R0 ;  /* 0x00000017ff037819 */ /* 0x000fc80000011600 */
[----:B------:R-:W-:-:S05]  /*0680*/  LOP3.LUT R3, R3, 0xff, RZ, 0xc0, !PT ;  /* 0x000000ff03037812 */ /* 0x000fca00078ec0ff */
[----:B------:R-:W-:-:S04]  /*0690*/  IMAD.IADD R7, R3, 0x1, R6 ;  /* 0x0000000103077824 */ /* 0x000fc800078e0206 */
[----:B------:R-:W-:-:S05]  /*06a0*/  VIADD R3, R7, 0xffffffff ;  /* 0xffffffff07037836 */ /* 0x000fca0000000000 */
[----:B------:R-:W-:-:S13]  /*06b0*/  ISETP.GE.U32.AND P0, PT, R3, 0xfe, PT ;  /* 0x000000fe0300780c */ /* 0x000fda0003f06070 */
[----:B------:R-:W-:Y:S05]  /*06c0*/  @!P0 BRA `(.L_x_12) ;  /* 0x0000000000808947 */ /* 0x000fea0003800000 */
[----:B------:R-:W-:-:S13]  /*06d0*/  ISETP.GT.AND P0, PT, R7, 0xfe, PT ;  /* 0x000000fe0700780c */ /* 0x000fda0003f04270 */
[----:B------:R-:W-:Y:S05]  /*06e0*/  @P0 BRA `(.L_x_13) ;  /* 0x00000000006c0947 */ /* 0x000fea0003800000 */
[----:B------:R-:W-:-:S13]  /*06f0*/  ISETP.GE.AND P0, PT, R7, 0x1, PT ;  /* 0x000000010700780c */ /* 0x000fda0003f06270 */
[----:B------:R-:W-:Y:S05]  /*0700*/  @P0 BRA `(.L_x_14) ;  /* 0x0000000000740947 */ /* 0x000fea0003800000 */
[----:B------:R-:W-:Y:S02]  /*0710*/  ISETP.GE.AND P0, PT, R7, -0x18, PT ;  /* 0xffffffe80700780c */ /* 0x000fe40003f06270 */
[----:B------:R-:W-:-:S11]  /*0720*/  LOP3.LUT R0, R0, 0x80000000, RZ, 0xc0, !PT ;  /* 0x8000000000007812 */ /* 0x000fd600078ec0ff */
[----:B------:R-:W-:Y:S05]  /*0730*/  @!P0 BRA `(.L_x_14) ;  /* 0x0000000000688947 */ /* 0x000fea0003800000 */
[CCC-:B------:R-:W-:Y:S01]  /*0740*/  FFMA.RZ R3, R10.reuse, R8.reuse, R11.reuse ;  /* 0x000000080a037223 */ /* 0x1c0fe2000000c00b */
[CCC-:B------:R-:W-:Y:S01]  /*0750*/  FFMA.RM R6, R10.reuse, R8.reuse, R11.reuse ;  /* 0x000000080a067223 */ /* 0x1c0fe2000000400b */
[C---:B------:R-:W-:Y:S02]  /*0760*/  ISETP.NE.AND P3, PT, R7.reuse, RZ, PT ;  /* 0x000000ff0700720c */ /* 0x040fe40003f65270 */
[----:B------:R-:W-:Y:S02]  /*0770*/  ISETP.NE.AND P1, PT, R7, RZ, PT ;  /* 0x000000ff0700720c */ /* 0x000fe40003f25270 */
[----:B------:R-:W-:Y:S01]  /*0780*/  LOP3.LUT R5, R3, 0x7fffff, RZ, 0xc0, !PT ;  /* 0x007fffff03057812 */ /* 0x000fe200078ec0ff */
[----:B------:R-:W-:Y:S01]  /*0790*/  FFMA.RP R3, R10, R8, R11 ;  /* 0x000000080a037223 */ /* 0x000fe2000000800b */
[----:B------:R-:W-:Y:S02]  /*07a0*/  VIADD R8, R7, 0x20 ;  /* 0x0000002007087836 */ /* 0x000fe40000000000 */
[----:B------:R-:W-:Y:S01]  /*07b0*/  LOP3.LUT R5, R5, 0x800000, RZ, 0xfc, !PT ;  /* 0x0080000005057812 */ /* 0x000fe200078efcff */
[----:B------:R-:W-:Y:S01]  /*07c0*/  IMAD.MOV R7, RZ, RZ, -R7 ;  /* 0x000000ffff077224 */ /* 0x000fe200078e0a07 */
[----:B------:R-:W-:-:S02]  /*07d0*/  FSETP.NEU.FTZ.AND P0, PT, R3, R6, PT ;  /* 0x000000060300720b */ /* 0x000fc40003f1d000 */
[----:B------:R-:W-:Y:S02]  /*07e0*/  SHF.L.U32 R8, R5, R8, RZ ;  /* 0x0000000805087219 */ /* 0x000fe400000006ff */
[----:B------:R-:W-:Y:S02]  /*07f0*/  SEL R6, R7, RZ, P3 ;  /* 0x000000ff07067207 */ /* 0x000fe40001800000 */
[----:B------:R-:W-:Y:S02]  /*0800*/  ISETP.NE.AND P1, PT, R8, RZ, P1 ;  /* 0x000000ff0800720c */ /* 0x000fe40000f25270 */
[----:B------:R-:W-:Y:S02]  /*0810*/  SHF.R.U32.HI R6, RZ, R6, R5 ;  /* 0x00000006ff067219 */ /* 0x000fe40000011605 */
[----:B------:R-:W-:Y:S02]  /*0820*/  PLOP3.LUT P0, PT, P0, P1, PT, 0xf8, 0x8f ;  /* 0x00000000008f781c */ /* 0x000fe40000703f70 */
[----:B------:R-:W-:-:S02]  /*0830*/  SHF.R.U32.HI R8, RZ, 0x1, R6 ;  /* 0x00000001ff087819 */ /* 0x000fc40000011606 */
[----:B------:R-:W-:-:S04]  /*0840*/  SEL R3, RZ, 0x1, !P0 ;  /* 0x00000001ff037807 */ /* 0x000fc80004000000 */
[----:B------:R-:W-:-:S04]  /*0850*/  LOP3.LUT R3, R3, 0x1, R8, 0xf8, !PT ;  /* 0x0000000103037812 */ /* 0x000fc800078ef808 */
[----:B------:R-:W-:-:S05]  /*0860*/  LOP3.LUT R3, R3, R6, RZ, 0xc0, !PT ;  /* 0x0000000603037212 */ /* 0x000fca00078ec0ff */
[----:B------:R-:W-:-:S05]  /*0870*/  IMAD.IADD R3, R8, 0x1, R3 ;  /* 0x0000000108037824 */ /* 0x000fca00078e0203 */
[----:B------:R-:W-:Y:S01]  /*0880*/  LOP3.LUT R0, R3, R0, RZ, 0xfc, !PT ;  /* 0x0000000003007212 */ /* 0x000fe200078efcff */
[----:B------:R-:W-:Y:S06]  /*0890*/  BRA `(.L_x_14) ;  /* 0x0000000000107947 */ /* 0x000fec0003800000 */
.L_x_13:
[----:B------:R-:W-:-:S04]  /*08a0*/  LOP3.LUT R0, R0, 0x80000000, RZ, 0xc0, !PT ;  /* 0x8000000000007812 */ /* 0x000fc800078ec0ff */
[----:B------:R-:W-:Y:S01]  /*08b0*/  LOP3.LUT R0, R0, 0x7f800000, RZ, 0xfc, !PT ;  /* 0x7f80000000007812 */ /* 0x000fe200078efcff */
[----:B------:R-:W-:Y:S06]  /*08c0*/  BRA `(.L_x_14) ;  /* 0x0000000000047947 */ /* 0x000fec0003800000 */
.L_x_12:
[----:B------:R-:W-:-:S07]  /*08d0*/  IMAD R0, R6, 0x800000, R0 ;  /* 0x0080000006007824 */ /* 0x000fce00078e0200 */
.L_x_14:
[----:B------:R-:W-:Y:S05]  /*08e0*/  BSYNC.RECONVERGENT B2 ;  /* 0x0000000000027941 */ /* 0x000fea0003800200 */
.L_x_11:
[----:B------:R-:W-:Y:S05]  /*08f0*/  BRA `(.L_x_15) ;  /* 0x0000000000207947 */ /* 0x000fea0003800000 */
.L_x_10:
[----:B------:R-:W-:-:S04]  /*0900*/  LOP3.LUT R0, R6, 0x80000000, R5, 0x48, !PT ;  /* 0x8000000006007812 */ /* 0x000fc800078e4805 */
[----:B------:R-:W-:Y:S01]  /*0910*/  LOP3.LUT R0, R0, 0x7f800000, RZ, 0xfc, !PT ;  /* 0x7f80000000007812 */ /* 0x000fe200078efcff */
[----:B------:R-:W-:Y:S06]  /*0920*/  BRA `(.L_x_15) ;  /* 0x0000000000147947 */ /* 0x000fec0003800000 */
.L_x_9:
[----:B------:R-:W-:Y:S01]  /*0930*/  LOP3.LUT R0, R6, 0x80000000, R5, 0x48, !PT ;  /* 0x8000000006007812 */ /* 0x000fe200078e4805 */
[----:B------:R-:W-:Y:S06]  /*0940*/  BRA `(.L_x_15) ;  /* 0x00000000000c7947 */ /* 0x000fec0003800000 */
.L_x_8:
[----:B------:R-:W0:Y:S01]  /*0950*/  MUFU.RSQ R0, -QNAN ;  /* 0xffc0000000007908 */ /* 0x000e220000001400 */
[----:B------:R-:W-:Y:S05]  /*0960*/  BRA `(.L_x_15) ;  /* 0x0000000000047947 */ /* 0x000fea0003800000 */
.L_x_7:
[----:B------:R-:W-:-:S07]  /*0970*/  FADD.FTZ R0, R0, R3 ;  /* 0x0000000300007221 */ /* 0x000fce0000010000 */
.L_x_15:
[----:B------:R-:W-:Y:S05]  /*0980*/  BSYNC.RECONVERGENT B1 ;  /* 0x0000000000017941 */ /* 0x000fea0003800200 */
.L_x_5:
[----:B------:R-:W-:-:S04]  /*0990*/  IMAD.MOV.U32 R5, RZ, RZ, 0x0 ;  /* 0x00000000ff057424 */ /* 0x000fc800078e00ff */
[----:B0-----:R-:W-:Y:S05]  /*09a0*/  RET.REL.NODEC R4 `(_Z11calculo_cviiPdPfS0_) ;  /* 0xfffffff404947950 */ /* 0x001fea0003c3ffff */
.L_x_16:
[----:B------:R-:W-:-:S00]  /*09b0*/  BRA `(.L_x_16) ;  /* 0xfffffffc00fc7947 */ /* 0x000fc0000383ffff */
[----:B------:R-:W-:-:S00]  /*09c0*/  NOP ;  /* 0x0000000000007918 */ /* 0x000fc00000000000 */
        /* <DEDUP_REMOVED lines=11> */
.L_x_191:


//--------------------- .text._Z10validationPfP11clusterinfoS_iS_S_Pd --------------------------
	.section	.text._Z10validationPfP11clusterinfoS_iS_S_Pd,"ax",@progbits
	.align	128
        .global         _Z10validationPfP11clusterinfoS_iS_S_Pd
        .type           _Z10validationPfP11clusterinfoS_iS_S_Pd,@function
        .size           _Z10validationPfP11clusterinfoS_iS_S_Pd,(.L_x_194 - _Z10validationPfP11clusterinfoS_iS_S_Pd)
        .other          _Z10validationPfP11clusterinfoS_iS_S_Pd,@"STO_CUDA_ENTRY STV_DEFAULT"
_Z10validationPfP11clusterinfoS_iS_S_Pd:
.text._Z10validationPfP11clusterinfoS_iS_S_Pd:
[----:B------:R-:W-:Y:S08]  /*0000*/  LDC R1, c[0x0][0x37c] ;  /* 0x0000df00ff017b82 */ /* 0x000ff00000000800 */
[----:B------:R-:W0:Y:S02]  /*0010*/  LDC R8, c[0x0][0x398] ;  /* 0x0000e600ff087b82 */ /* 0x000e240000000800 */
[----:B0-----:R-:W-:-:S13]  /*0020*/  ISETP.GE.AND P0, PT, R8, RZ, PT ;  /* 0x000000ff0800720c */ /* 0x001fda0003f06270 */
[----:B------:R-:W-:Y:S05]  /*0030*/  @!P0 EXIT ;  /* 0x000000000000894d */ /* 0x000fea0003800000 */
[----:B------:R-:W-:Y:S01]  /*0040*/  IABS R5, R8 ;  /* 0x0000000800057213 */ /* 0x000fe20000000000 */
[----:B------:R-:W0:Y:S01]  /*0050*/  S2R R4, SR_CTAID.X ;  /* 0x0000000000047919 */ /* 0x000e220000002500 */
[----:B------:R-:W1:Y:S01]  /*0060*/  S2UR UR5, SR_CgaCtaId ;  /* 0x00000000000579c3 */ /* 0x000e620000008800 */
[----:B------:R-:W2:Y:S01]  /*0070*/  LDCU.64 UR6, c[0x0][0x380] ;  /* 0x00007000ff0677ac */ /* 0x000ea20008000a00 */
[----:B------:R-:W3:Y:S01]  /*0080*/  I2F.RP R0, R5 ;  /* 0x0000000500007306 */ /* 0x000ee20000209400 */
[----:B------:R-:W4:Y:S01]  /*0090*/  LDCU UR10, c[0x0][0x370] ;  /* 0x00006e00ff0a77ac */ /* 0x000f220008000800 */
[----:B------:R-:W-:Y:S01]  /*00a0*/  UMOV UR4, 0x400 ;  /* 0x0000040000047882 */ /* 0x000fe20000000000 */
[----:B------:R-:W0:Y:S05]  /*00b0*/  LDCU.64 UR8, c[0x0][0x358] ;  /* 0x00006b00ff0877ac */ /* 0x000e2a0008000a00 */
[----:B---3--:R-:W3:Y:S01]  /*00c0*/  MUFU.RCP R0, R0 ;  /* 0x0000000000007308 */ /* 0x008ee20000001000 */
[----:B--2---:R-:W-:-:S02]  /*00d0*/  UIADD3 UR6, UP0, UPT, UR6, 0x4, URZ ;  /* 0x0000000406067890 */ /* 0x004fc4000ff1e0ff */
[----:B-1----:R-:W-:-:S04]  /*00e0*/  ULEA UR4, UR5, UR4, 0x18 ;  /* 0x0000000405047291 */ /* 0x002fc8000f8ec0ff */
[----:B------:R-:W-:Y:S01]  /*00f0*/  IMAD.U32 R24, RZ, RZ, UR6 ;  /* 0x00000006ff187e24 */ /* 0x000fe2000f8e00ff */
[----:B------:R-:W-:Y:S01]  /*0100*/  UIADD3.X UR5, UPT, UPT, URZ, UR7, URZ, UP0, !UPT ;  /* 0x00000007ff057290 */ /* 0x000fe200087fe4ff */
[----:B0-----:R-:W-:-:S05]  /*0110*/  ISETP.GE.AND P2, PT, R4, RZ, PT ;  /* 0x000000ff0400720c */ /* 0x001fca0003f46270 */
[----:B------:R-:W-:Y:S02]  /*0120*/  IMAD.U32 R25, RZ, RZ, UR5 ;  /* 0x00000005ff197e24 */ /* 0x000fe4000f8e00ff */
[----:B---3--:R-:W-:-:S04]  /*0130*/  VIADD R2, R0, 0xffffffe ;  /* 0x0ffffffe00027836 */ /* 0x008fc80000000000 */
[----:B------:R0:W1:Y:S02]  /*0140*/  F2I.FTZ.U32.TRUNC.NTZ R3, R2 ;  /* 0x0000000200037305 */ /* 0x000064000021f000 */
[----:B0-----:R-:W-:Y:S02]  /*0150*/  IMAD.MOV.U32 R2, RZ, RZ, RZ ;  /* 0x000000ffff027224 */ /* 0x001fe400078e00ff */
[----:B-1----:R-:W-:-:S04]  /*0160*/  IMAD.MOV R6, RZ, RZ, -R3 ;  /* 0x000000ffff067224 */ /* 0x002fc800078e0a03 */
[----:B------:R-:W-:Y:S01]  /*0170*/  IMAD R7, R6, R5, RZ ;  /* 0x0000000506077224 */ /* 0x000fe200078e02ff */
[----:B------:R-:W-:-:S03]  /*0180*/  IABS R6, R4 ;  /* 0x0000000400067213 */ /* 0x000fc60000000000 */
[----:B------:R-:W-:Y:S02]  /*0190*/  IMAD.HI.U32 R3, R3, R7, R2 ;  /* 0x0000000703037227 */ /* 0x000fe400078e0002 */
[----:B------:R-:W0:Y:S04]  /*01a0*/  S2R R2, SR_TID.X ;  /* 0x0000000000027919 */ /* 0x000e280000002100 */
[----:B------:R-:W-:-:S04]  /*01b0*/  IMAD.HI.U32 R3, R3, R6, RZ ;  /* 0x0000000603037227 */ /* 0x000fc800078e00ff */
[----:B------:R-:W-:-:S04]  /*01c0*/  IMAD.MOV R3, RZ, RZ, -R3 ;  /* 0x000000ffff037224 */ /* 0x000fc800078e0a03 */
[C---:B------:R-:W-:Y:S02]  /*01d0*/  IMAD R0, R5.reuse, R3, R6 ;  /* 0x0000000305007224 */ /* 0x040fe400078e0206 */
[----:B------:R-:W0:Y:S03]  /*01e0*/  LDC R3, c[0x0][0x360] ;  /* 0x0000d800ff037b82 */ /* 0x000e260000000800 */
[----:B------:R-:W-:-:S13]  /*01f0*/  ISETP.GT.U32.AND P0, PT, R5, R0, PT ;  /* 0x000000000500720c */ /* 0x000fda0003f04070 */
[----:B------:R-:W-:Y:S01]  /*0200*/  @!P0 IMAD.IADD R0, R0, 0x1, -R5 ;  /* 0x0000000100008824 */ /* 0x000fe200078e0a05 */
[----:B------:R-:W-:-:S04]  /*0210*/  ISETP.NE.AND P0, PT, R8, RZ, PT ;  /* 0x000000ff0800720c */ /* 0x000fc80003f05270 */
[----:B------:R-:W-:Y:S01]  /*0220*/  ISETP.GT.U32.AND P1, PT, R5, R0, PT ;  /* 0x000000000500720c */ /* 0x000fe20003f24070 */
[----:B0-----:R-:W-:-:S12]  /*0230*/  IMAD R4, R4, R3, R2 ;  /* 0x0000000304047224 */ /* 0x001fd800078e0202 */
[----:B------:R-:W-:Y:S01]  /*0240*/  @!P1 IMAD.IADD R0, R0, 0x1, -R5 ;  /* 0x0000000100009824 */ /* 0x000fe200078e0a05 */
[----:B------:R-:W-:-:S03]  /*0250*/  LEA R5, R2, UR4, 0x3 ;  /* 0x0000000402057c11 */ /* 0x000fc6000f8e18ff */
[----:B------:R-:W-:Y:S01]  /*0260*/  @!P2 IMAD.MOV R0, RZ, RZ, -R0 ;  /* 0x000000ffff00a224 */ /* 0x000fe200078e0a00 */
[----:B------:R-:W-:-:S05]  /*0270*/  @!P0 LOP3.LUT R0, RZ, R8, RZ, 0x33, !PT ;  /* 0x00000008ff008212 */ /* 0x000fca00078e33ff */
[----:B----4-:R-:W-:-:S07]  /*0280*/  IMAD.MOV.U32 R6, RZ, RZ, R0 ;  /* 0x000000ffff067224 */ /* 0x010fce00078e0000 */
.L_x_65:
[----:B0-----:R-:W0:Y:S02]  /*0290*/  LDC.64 R22, c[0x0][0x388] ;  /* 0x0000e200ff167b82 */ /* 0x001e240000000a00 */
[----:B0-----:R-:W-:-:S05]  /*02a0*/  IMAD.WIDE.U32 R22, R6, 0x9c44, R22 ;  /* 0x00009c4406167825 */ /* 0x001fca00078e0016 */
[----:B------:R-:W2:Y:S01]  /*02b0*/  LDG.E R7, desc[UR8][R22.64+0x9c40] ;  /* 0x009c400816077981 */ /* 0x000ea2000c1e1900 */
[----:B------:R-:W-:Y:S01]  /*02c0*/  BSSY.RECONVERGENT B0, `(.L_x_17) ;  /* 0x00000e0000007945 */ /* 0x000fe20003800200 */
[----:B--2---:R-:W-:-:S13]  /*02d0*/  ISETP.GE.AND P0, PT, R7, 0x2, PT ;  /* 0x000000020700780c */ /* 0x004fda0003f06270 */
[----:B------:R-:W-:Y:S05]  /*02e0*/  @!P0 BRA `(.L_x_18) ;  /* 0x0000000c00688947 */ /* 0x000fea0003800000 */
[----:B------:R-:W-:Y:S01]  /*02f0*/  ISETP.GE.AND P0, PT, R4, R7, PT ;  /* 0x000000070400720c */ /* 0x000fe20003f06270 */
[----:B------:R-:W-:Y:S01]  /*0300*/  BSSY.RECONVERGENT B2, `(.L_x_19) ;  /* 0x000007c000027945 */ /* 0x000fe20003800200 */
[----:B------:R-:W-:-:S11]  /*0310*/  CS2R R20, SRZ ;  /* 0x0000000000147805 */ /* 0x000fd6000001ff00 */
[----:B------:R-:W-:Y:S05]  /*0320*/  @P0 BRA `(.L_x_20) ;  /* 0x0000000400e40947 */ /* 0x000fea0003800000 */
[----:B------:R-:W-:Y:S01]  /*0330*/  IADD3 R18, P0, PT, RZ, R22, RZ ;  /* 0x00000016ff127210 */ /* 0x000fe20007f1e0ff */
[----:B------:R-:W-:Y:S01]  /*0340*/  IMAD.MOV.U32 R8, RZ, RZ, R4 ;  /* 0x000000ffff087224 */ /* 0x000fe200078e0004 */
[----:B------:R-:W-:-:S03]  /*0350*/  CS2R R20, SRZ ;  /* 0x0000000000147805 */ /* 0x000fc6000001ff00 */
[----:B------:R-:W-:-:S08]  /*0360*/  IMAD.X R19, RZ, RZ, R23, P0 ;  /* 0x000000ffff137224 */ /* 0x000fd000000e0617 */
.L_x_34:
[----:B------:R-:W-:Y:S01]  /*0370*/  ISETP.GE.AND P0, PT, R8, 0x1, PT ;  /* 0x000000010800780c */ /* 0x000fe20003f06270 */
[----:B------:R-:W-:-:S12]  /*0380*/  BSSY.RECONVERGENT B1, `(.L_x_21) ;  /* 0x0000070000017945 */ /* 0x000fd80003800200 */
[----:B------:R-:W-:Y:S05]  /*0390*/  @!P0 BRA `(.L_x_22) ;  /* 0x0000000400b88947 */ /* 0x000fea0003800000 */
[----:B------:R-:W-:-:S06]  /*03a0*/  IMAD.WIDE.U32 R10, R8, 0x4, R18 ;  /* 0x00000004080a7825 */ /* 0x000fcc00078e0012 */
[----:B------:R-:W2:Y:S01]  /*03b0*/  LDG.E R10, desc[UR8][R10.64] ;  /* 0x000000080a0a7981 */ /* 0x000ea2000c1e1900 */
[----:B------:R-:W-:Y:S02]  /*03c0*/  IMAD.MOV.U32 R9, RZ, RZ, RZ ;  /* 0x000000ffff097224 */ /* 0x000fe400078e00ff */
[----:B--2---:R-:W-:-:S04]  /*03d0*/  IMAD R17, R10, 0x32, RZ ;  /* 0x000000320a117824 */ /* 0x004fc800078e02ff */
[----:B------:R-:W-:-:S07]  /*03e0*/  IMAD.WIDE R16, R17, 0x4, R24 ;  /* 0x0000000411107825 */ /* 0x000fce00078e0218 */
.L_x_33:
[----:B------:R-:W-:-:S06]  /*03f0*/  IMAD.WIDE.U32 R10, R9, 0x4, R18 ;  /* 0x00000004090a7825 */ /* 0x000fcc00078e0012 */
[----:B------:R-:W2:Y:S01]  /*0400*/  LDG.E R10, desc[UR8][R10.64] ;  /* 0x000000080a0a7981 */ /* 0x000ea2000c1e1900 */
[----:B------:R-:W-:Y:S01]  /*0410*/  IADD3 R9, PT, PT, R9, 0x1, RZ ;  /* 0x0000000109097810 */ /* 0x000fe20007ffe0ff */
[----:B------:R-:W-:Y:S01]  /*0420*/  IMAD.MOV.U32 R46, RZ, RZ, RZ ;  /* 0x000000ffff2e7224 */ /* 0x000fe200078e00ff */
[----:B------:R-:W-:Y:S02]  /*0430*/  CS2R R42, SRZ ;  /* 0x00000000002a7805 */ /* 0x000fe4000001ff00 */
[----:B------:R-:W-:Y:S01]  /*0440*/  ISETP.NE.AND P0, PT, R9, R8, PT ;  /* 0x000000080900720c */ /* 0x000fe20003f05270 */
[----:B--2---:R-:W-:-:S04]  /*0450*/  IMAD R13, R10, 0x32, RZ ;  /* 0x000000320a0d7824 */ /* 0x004fc800078e02ff */
[----:B------:R-:W-:-:S04]  /*0460*/  IMAD.WIDE R12, R13, 0x4, R24 ;  /* 0x000000040d0c7825 */ /* 0x000fc800078e0218 */
[----:B------:R-:W-:Y:S02]  /*0470*/  IMAD.MOV.U32 R14, RZ, RZ, R12 ;  /* 0x000000ffff0e7224 */ /* 0x000fe400078e000c */
[----:B------:R-:W-:Y:S02]  /*0480*/  IMAD.MOV.U32 R15, RZ, RZ, R13 ;  /* 0x000000ffff0f7224 */ /* 0x000fe400078e000d */
[----:B------:R-:W-:Y:S02]  /*0490*/  IMAD.MOV.U32 R12, RZ, RZ, R16 ;  /* 0x000000ffff0c7224 */ /* 0x000fe400078e0010 */
[----:B------:R-:W-:-:S07]  /*04a0*/  IMAD.MOV.U32 R13, RZ, RZ, R17 ;  /* 0x000000ffff0d7224 */ /* 0x000fce00078e0011 */
.L_x_30:
[----:B------:R-:W2:Y:S04]  /*04b0*/  LDG.E R49, desc[UR8][R12.64+-0x4] ;  /* 0xfffffc080c317981 */ /* 0x000ea8000c1e1900 */
[----:B------:R-:W2:Y:S01]  /*04c0*/  LDG.E R0, desc[UR8][R14.64+-0x4] ;  /* 0xfffffc080e007981 */ /* 0x000ea2000c1e1900 */
[----:B------:R-:W-:Y:S01]  /*04d0*/  BSSY.RECONVERGENT B3, `(.L_x_23) ;  /* 0x0000006000037945 */ /* 0x000fe20003800200 */
[----:B--2---:R-:W-:Y:S01]  /*04e0*/  FADD R49, R49, -R0 ;  /* 0x8000000031317221 */ /* 0x004fe20000000000 */
[----:B------:R-:W-:-:S03]  /*04f0*/  MOV R0, 0x530 ;  /* 0x0000053000007802 */ /* 0x000fc60000000f00 */
[----:B------:R-:W0:Y:S02]  /*0500*/  F2F.F64.F32 R44, R49 ;  /* 0x00000031002c7310 */ /* 0x000e240000201800 */
[----:B0-----:R-:W-:-:S11]  /*0510*/  DADD R34, -RZ, |R44| ;  /* 0x00000000ff227229 */ /* 0x001fd6000000052c */
[----:B------:R-:W-:Y:S05]  /*0520*/  CALL.REL.NOINC `($_Z10validationPfP11clusterinfoS_iS_S_Pd$__internal_accurate_pow) ;  /* 0x0000002000647944 */ /* 0x000fea0003c00000 */
[----:B------:R-:W-:Y:S05]  /*0530*/  BSYNC.RECONVERGENT B3 ;  /* 0x0000000000037941 */ /* 0x000fea0003800200 */
.L_x_23:
[----:B------:R-:W2:Y:S04]  /*0540*/  LDG.E R47, desc[UR8][R12.64] ;  /* 0x000000080c2f7981 */ /* 0x000ea8000c1e1900 */
[----:B------:R-:W2:Y:S01]  /*0550*/  LDG.E R0, desc[UR8][R14.64] ;  /* 0x000000080e007981 */ /* 0x000ea2000c1e1900 */
[----:B------:R-:W-:Y:S01]  /*0560*/  DADD R28, R44, 2 ;  /* 0x400000002c1c7429 */ /* 0x000fe20000000000 */
[C---:B------:R-:W-:Y:S01]  /*0570*/  FSETP.NEU.AND P2, PT, R49.reuse, RZ, PT ;  /* 0x000000ff3100720b */ /* 0x040fe20003f4d000 */
[----:B------:R-:W-:Y:S01]  /*0580*/  BSSY.RECONVERGENT B3, `(.L_x_24) ;  /* 0x0000010000037945 */ /* 0x000fe20003800200 */
[----:B------:R-:W-:-:S07]  /*0590*/  FSETP.NEU.AND P1, PT, R49, 1, PT ;  /* 0x3f8000003100780b */ /* 0x000fce0003f2d000 */
[----:B------:R-:W-:Y:S02]  /*05a0*/  LOP3.LUT R28, R29, 0x7ff00000, RZ, 0xc0, !PT ;  /* 0x7ff000001d1c7812 */ /* 0x000fe400078ec0ff */
[----:B------:R-:W-:Y:S02]  /*05b0*/  FSEL R29, R26, RZ, P2 ;  /* 0x000000ff1a1d7208 */ /* 0x000fe40001000000 */
[----:B------:R-:W-:Y:S02]  /*05c0*/  ISETP.NE.AND P3, PT, R28, 0x7ff00000, PT ;  /* 0x7ff000001c00780c */ /* 0x000fe40003f65270 */
[----:B------:R-:W-:Y:S01]  /*05d0*/  FSEL R28, R27, RZ, P2 ;  /* 0x000000ff1b1c7208 */ /* 0x000fe20001000000 */
[----:B--2---:R-:W-:-:S04]  /*05e0*/  FADD R47, R47, -R0 ;  /* 0x800000002f2f7221 */ /* 0x004fc80000000000 */
[----:B------:R-:W0:Y:S02]  /*05f0*/  F2F.F64.F32 R10, R47 ;  /* 0x0000002f000a7310 */ /* 0x000e240000201800 */
[----:B0-----:R-:W-:-:S04]  /*0600*/  DADD R34, -RZ, |R10| ;  /* 0x00000000ff227229 */ /* 0x001fc8000000050a */
[----:B------:R-:W-:Y:S07]  /*0610*/  @P3 BRA `(.L_x_25) ;  /* 0x0000000000183947 */ /* 0x000fee0003800000 */
[----:B------:R-:W-:-:S13]  /*0620*/  FSETP.NAN.AND P2, PT, R49, R49, PT ;  /* 0x000000313100720b */ /* 0x000fda0003f48000 */
[----:B------:R-:W-:Y:S01]  /*0630*/  @P2 DADD R28, R44, 2 ;  /* 0x400000002c1c2429 */ /* 0x000fe20000000000 */
[----:B------:R-:W-:Y:S10]  /*0640*/  @P2 BRA `(.L_x_25) ;  /* 0x00000000000c2947 */ /* 0x000ff40003800000 */
[----:B------:R-:W-:-:S14]  /*0650*/  DSETP.NEU.AND P2, PT, |R44|, +INF , PT ;  /* 0x7ff000002c00742a */ /* 0x000fdc0003f4d200 */
[----:B------:R-:W-:Y:S02]  /*0660*/  @!P2 IMAD.MOV.U32 R28, RZ, RZ, 0x0 ;  /* 0x00000000ff1ca424 */ /* 0x000fe400078e00ff */
[----:B------:R-:W-:-:S07]  /*0670*/  @!P2 IMAD.MOV.U32 R29, RZ, RZ, 0x7ff00000 ;  /* 0x7ff00000ff1da424 */ /* 0x000fce00078e00ff */
.L_x_25:
[----:B------:R-:W-:Y:S05]  /*0680*/  BSYNC.RECONVERGENT B3 ;  /* 0x0000000000037941 */ /* 0x000fea0003800200 */
.L_x_24:
[----:B------:R-:W-:Y:S01]  /*0690*/  FSEL R26, R28, RZ, P1 ;  /* 0x000000ff1c1a7208 */ /* 0x000fe20000800000 */
[----:B------:R-:W-:Y:S01]  /*06a0*/  BSSY.RECONVERGENT B3, `(.L_x_26) ;  /* 0x0000005000037945 */ /* 0x000fe20003800200 */
[----:B------:R-:W-:Y:S02]  /*06b0*/  FSEL R27, R29, 1.875, P1 ;  /* 0x3ff000001d1b7808 */ /* 0x000fe40000800000 */
[----:B------:R-:W-:-:S04]  /*06c0*/  MOV R0, 0x6f0 ;  /* 0x000006f000007802 */ /* 0x000fc80000000f00 */
[----:B------:R-:W-:-:S11]  /*06d0*/  DADD R42, R42, R26 ;  /* 0x000000002a2a7229 */ /* 0x000fd6000000001a */
[----:B------:R-:W-:Y:S05]  /*06e0*/  CALL.REL.NOINC `($_Z10validationPfP11clusterinfoS_iS_S_Pd$__internal_accurate_pow) ;  /* 0x0000001c00f47944 */ /* 0x000fea0003c00000 */
[----:B------:R-:W-:Y:S05]  /*06f0*/  BSYNC.RECONVERGENT B3 ;  /* 0x0000000000037941 */ /* 0x000fea0003800200 */
.L_x_26:
[----:B------:R-:W-:Y:S01]  /*0700*/  DADD R28, R10, 2 ;  /* 0x400000000a1c7429 */ /* 0x000fe20000000000 */
[----:B------:R-:W-:Y:S01]  /*0710*/  FSETP.NEU.AND P1, PT, R47, RZ, PT ;  /* 0x000000ff2f00720b */ /* 0x000fe20003f2d000 */
[----:B------:R-:W-:Y:S08]  /*0720*/  BSSY.RECONVERGENT B3, `(.L_x_27) ;  /* 0x000000e000037945 */ /* 0x000ff00003800200 */
[----:B------:R-:W-:-:S02]  /*0730*/  LOP3.LUT R28, R29, 0x7ff00000, RZ, 0xc0, !PT ;  /* 0x7ff000001d1c7812 */ /* 0x000fc400078ec0ff */
[----:B------:R-:W-:Y:S02]  /*0740*/  FSEL R29, R26, RZ, P1 ;  /* 0x000000ff1a1d7208 */ /* 0x000fe40000800000 */
[----:B------:R-:W-:Y:S02]  /*0750*/  ISETP.NE.AND P2, PT, R28, 0x7ff00000, PT ;  /* 0x7ff000001c00780c */ /* 0x000fe40003f45270 */
[----:B------:R-:W-:-:S11]  /*0760*/  FSEL R28, R27, RZ, P1 ;  /* 0x000000ff1b1c7208 */ /* 0x000fd60000800000 */
[----:B------:R-:W-:Y:S05]  /*0770*/  @P2 BRA `(.L_x_28) ;  /* 0x0000000000202947 */ /* 0x000fea0003800000 */
[----:B------:R-:W-:-:S13]  /*0780*/  FSETP.NAN.AND P1, PT, R47, R47, PT ;  /* 0x0000002f2f00720b */ /* 0x000fda0003f28000 */
[----:B------:R-:W-:Y:S05]  /*0790*/  @P1 BRA `(.L_x_29) ;  /* 0x0000000000141947 */ /* 0x000fea0003800000 */
[----:B------:R-:W-:-:S14]  /*07a0*/  DSETP.NEU.AND P1, PT, |R10|, +INF , PT ;  /* 0x7ff000000a00742a */ /* 0x000fdc0003f2d200 */
[----:B------:R-:W-:Y:S05]  /*07b0*/  @P1 BRA `(.L_x_28) ;  /* 0x0000000000101947 */ /* 0x000fea0003800000 */
[----:B------:R-:W-:Y:S02]  /*07c0*/  IMAD.MOV.U32 R28, RZ, RZ, 0x0 ;  /* 0x00000000ff1c7424 */ /* 0x000fe400078e00ff */
[----:B------:R-:W-:Y:S01]  /*07d0*/  IMAD.MOV.U32 R29, RZ, RZ, 0x7ff00000 ;  /* 0x7ff00000ff1d7424 */ /* 0x000fe200078e00ff */
[----:B------:R-:W-:Y:S06]  /*07e0*/  BRA `(.L_x_28) ;  /* 0x0000000000047947 */ /* 0x000fec0003800000 */
.L_x_29:
[----:B------:R-:W-:-:S11]  /*07f0*/  DADD R28, R10, 2 ;  /* 0x400000000a1c7429 */ /* 0x000fd60000000000 */
.L_x_28:
[----:B------:R-:W-:Y:S05]  /*0800*/  BSYNC.RECONVERGENT B3 ;  /* 0x0000000000037941 */ /* 0x000fea0003800200 */
.L_x_27:
[----:B------:R-:W-:Y:S01]  /*0810*/  FSETP.NEU.AND P1, PT, R47, 1, PT ;  /* 0x3f8000002f00780b */ /* 0x000fe20003f2d000 */
[----:B------:R-:W-:Y:S01]  /*0820*/  VIADD R46, R46, 0x2 ;  /* 0x000000022e2e7836 */ /* 0x000fe20000000000 */
[----:B------:R-:W-:Y:S02]  /*0830*/  IADD3 R14, P2, PT, R14, 0x8, RZ ;  /* 0x000000080e0e7810 */ /* 0x000fe40007f5e0ff */
[----:B------:R-:W-:Y:S02]  /*0840*/  FSEL R10, R28, RZ, P1 ;  /* 0x000000ff1c0a7208 */ /* 0x000fe40000800000 */
[----:B------:R-:W-:Y:S01]  /*0850*/  FSEL R11, R29, 1.875, P1 ;  /* 0x3ff000001d0b7808 */ /* 0x000fe20000800000 */
[----:B------:R-:W-:Y:S01]  /*0860*/  IMAD.X R15, RZ, RZ, R15, P2 ;  /* 0x000000ffff0f7224 */ /* 0x000fe200010e060f */
[----:B------:R-:W-:Y:S02]  /*0870*/  ISETP.NE.AND P1, PT, R46, 0x32, PT ;  /* 0x000000322e00780c */ /* 0x000fe40003f25270 */
[----:B------:R-:W-:-:S02]  /*0880*/  IADD3 R12, P3, PT, R12, 0x8, RZ ;  /* 0x000000080c0c7810 */ /* 0x000fc40007f7e0ff */
[----:B------:R-:W-:Y:S02]  /*0890*/  DADD R42, R42, R10 ;  /* 0x000000002a2a7229 */ /* 0x000fe4000000000a */
[----:B------:R-:W-:-:S07]  /*08a0*/  IADD3.X R13, PT, PT, RZ, R13, RZ, P3, !PT ;  /* 0x0000000dff0d7210 */ /* 0x000fce0001ffe4ff */
[----:B------:R-:W-:Y:S05]  /*08b0*/  @P1 BRA `(.L_x_30) ;  /* 0xfffffff800fc1947 */ /* 0x000fea000383ffff */
[----:B------:R-:W0:Y:S01]  /*08c0*/  MUFU.RSQ64H R11, R43 ;  /* 0x0000002b000b7308 */ /* 0x000e220000001c00 */
[----:B------:R-:W-:Y:S01]  /*08d0*/  VIADD R10, R43, 0xfcb00000 ;  /* 0xfcb000002b0a7836 */ /* 0x000fe20000000000 */
[----:B------:R-:W-:Y:S01]  /*08e0*/  BSSY.RECONVERGENT B3, `(.L_x_31) ;  /* 0x0000017000037945 */ /* 0x000fe20003800200 */
[----:B------:R-:W-:Y:S02]  /*08f0*/  IMAD.MOV.U32 R14, RZ, RZ, 0x0 ;  /* 0x00000000ff0e7424 */ /* 0x000fe400078e00ff */
[----:B------:R-:W-:Y:S01]  /*0900*/  IMAD.MOV.U32 R15, RZ, RZ, 0x3fd80000 ;  /* 0x3fd80000ff0f7424 */ /* 0x000fe200078e00ff */
[----:B------:R-:W-:Y:S01]  /*0910*/  ISETP.GE.U32.AND P1, PT, R10, 0x7ca00000, PT ;  /* 0x7ca000000a00780c */ /* 0x000fe20003f26070 */
[----:B0-----:R-:W-:-:S08]  /*0920*/  DMUL R12, R10, R10 ;  /* 0x0000000a0a0c7228 */ /* 0x001fd00000000000 */
[----:B------:R-:W-:-:S08]  /*0930*/  DFMA R12, R42, -R12, 1 ;  /* 0x3ff000002a0c742b */ /* 0x000fd0000000080c */
[----:B------:R-:W-:Y:S02]  /*0940*/  DFMA R14, R12, R14, 0.5 ;  /* 0x3fe000000c0e742b */ /* 0x000fe4000000000e */
[----:B------:R-:W-:-:S08]  /*0950*/  DMUL R12, R10, R12 ;  /* 0x0000000c0a0c7228 */ /* 0x000fd00000000000 */
[----:B------:R-:W-:-:S08]  /*0960*/  DFMA R26, R14, R12, R10 ;  /* 0x0000000c0e1a722b */ /* 0x000fd0000000000a */
[----:B------:R-:W-:Y:S02]  /*0970*/  DMUL R28, R42, R26 ;  /* 0x0000001a2a1c7228 */ /* 0x000fe40000000000 */
[----:B------:R-:W-:Y:S02]  /*0980*/  VIADD R13, R27, 0xfff00000 ;  /* 0xfff000001b0d7836 */ /* 0x000fe40000000000 */
[----:B------:R-:W-:-:S04]  /*0990*/  IMAD.MOV.U32 R12, RZ, RZ, R26 ;  /* 0x000000ffff0c7224 */ /* 0x000fc800078e001a */
[----:B------:R-:W-:-:S08]  /*09a0*/  DFMA R30, R28, -R28, R42 ;  /* 0x8000001c1c1e722b */ /* 0x000fd0000000002a */
[----:B------:R-:W-:Y:S01]  /*09b0*/  DFMA R14, R30, R12, R28 ;  /* 0x0000000c1e0e722b */ /* 0x000fe2000000001c */
[----:B------:R-:W-:Y:S10]  /*09c0*/  @!P1 BRA `(.L_x_32) ;  /* 0x0000000000209947 */ /* 0x000ff40003800000 */
[----:B------:R-:W-:Y:S01]  /*09d0*/  IMAD.MOV.U32 R12, RZ, RZ, R26 ;  /* 0x000000ffff0c7224 */ /* 0x000fe200078e001a */
[----:B------:R-:W-:Y:S01]  /*09e0*/  MOV R0, 0xa30 ;  /* 0x00000a3000007802 */ /* 0x000fe20000000f00 */
[----:B------:R-:W-:Y:S02]  /*09f0*/  IMAD.MOV.U32 R11, RZ, RZ, R43 ;  /* 0x000000ffff0b7224 */ /* 0x000fe400078e002b */
[----:B------:R-:W-:Y:S02]  /*0a00*/  IMAD.MOV.U32 R26, RZ, RZ, R28 ;  /* 0x000000ffff1a7224 */ /* 0x000fe400078e001c */
[----:B------:R-:W-:-:S07]  /*0a10*/  IMAD.MOV.U32 R27, RZ, RZ, R29 ;  /* 0x000000ffff1b7224 */ /* 0x000fce00078e001d */
[----:B------:R-:W-:Y:S05]  /*0a20*/  CALL.REL.NOINC `($__internal_2_$__cuda_sm20_dsqrt_rn_f64_mediumpath_v1) ;  /* 0x0000001800787944 */ /* 0x000fea0003c00000 */
[----:B------:R-:W-:Y:S02]  /*0a30*/  IMAD.MOV.U32 R14, RZ, RZ, R12 ;  /* 0x000000ffff0e7224 */ /* 0x000fe400078e000c */
[----:B------:R-:W-:-:S07]  /*0a40*/  IMAD.MOV.U32 R15, RZ, RZ, R13 ;  /* 0x000000ffff0f7224 */ /* 0x000fce00078e000d */
.L_x_32:
[----:B------:R-:W-:Y:S05]  /*0a50*/  BSYNC.RECONVERGENT B3 ;  /* 0x0000000000037941 */ /* 0x000fea0003800200 */
.L_x_31:
[----:B------:R-:W-:Y:S01]  /*0a60*/  DADD R20, R14, R20 ;  /* 0x000000000e147229 */ /* 0x000fe20000000014 */
[----:B------:R-:W-:Y:S10]  /*0a70*/  @P0 BRA `(.L_x_33) ;  /* 0xfffffff8005c0947 */ /* 0x000ff4000383ffff */
.L_x_22:
[----:B------:R-:W-:Y:S05]  /*0a80*/  BSYNC.RECONVERGENT B1 ;  /* 0x0000000000017941 */ /* 0x000fea0003800200 */
.L_x_21:
[----:B------:R-:W-:-:S05]  /*0a90*/  IMAD R8, R3, UR10, R8 ;  /* 0x0000000a03087c24 */ /* 0x000fca000f8e0208 */
[----:B------:R-:W-:-:S13]  /*0aa0*/  ISETP.GE.AND P0, PT, R8, R7, PT ;  /* 0x000000070800720c */ /* 0x000fda0003f06270 */
[----:B------:R-:W-:Y:S05]  /*0ab0*/  @!P0 BRA `(.L_x_34) ;  /* 0xfffffff8002c8947 */ /* 0x000fea000383ffff */
.L_x_20:
[----:B------:R-:W-:Y:S05]  /*0ac0*/  BSYNC.RECONVERGENT B2 ;  /* 0x0000000000027941 */ /* 0x000fea0003800200 */
.L_x_19:
[----:B------:R-:W-:Y:S01]  /*0ad0*/  ISETP.GE.U32.AND P0, PT, R3, 0x2, PT ;  /* 0x000000020300780c */ /* 0x000fe20003f06070 */
[----:B------:R0:W-:Y:S01]  /*0ae0*/  STS.64 [R5], R20 ;  /* 0x0000001405007388 */ /* 0x0001e20000000a00 */
[----:B------:R-:W-:Y:S01]  /*0af0*/  BAR.SYNC.DEFER_BLOCKING 0x0 ;  /* 0x0000000000007b1d */ /* 0x000fe20000010000 */
[----:B------:R-:W-:-:S10]  /*0b00*/  ISETP.NE.AND P1, PT, R2, RZ, PT ;  /* 0x000000ff0200720c */ /* 0x000fd40003f25270 */
[----:B0-----:R-:W-:Y:S05]  /*0b10*/  @!P0 BRA `(.L_x_35) ;  /* 0x0000000000308947 */ /* 0x001fea0003800000 */
[----:B------:R-:W-:-:S07]  /*0b20*/  MOV R0, R3 ;  /* 0x0000000300007202 */ /* 0x000fce0000000f00 */
.L_x_36:
[----:B------:R-:W-:-:S04]  /*0b30*/  SHF.R.U32.HI R13, RZ, 0x1, R0 ;  /* 0x00000001ff0d7819 */ /* 0x000fc80000011600 */
[----:B------:R-:W-:-:S13]  /*0b40*/  ISETP.GE.U32.AND P0, PT, R2, R13, PT ;  /* 0x0000000d0200720c */ /* 0x000fda0003f06070 */
[----:B------:R-:W-:Y:S01]  /*0b50*/  @!P0 IMAD R12, R13, 0x8, R5 ;  /* 0x000000080d0c8824 */ /* 0x000fe200078e0205 */
[----:B------:R-:W-:Y:S04]  /*0b60*/  @!P0 LDS.64 R10, [R5] ;  /* 0x00000000050a8984 */ /* 0x000fe80000000a00 */
[----:B------:R-:W0:Y:S02]  /*0b70*/  @!P0 LDS.64 R8, [R12] ;  /* 0x000000000c088984 */ /* 0x000e240000000a00 */
[----:B0-----:R-:W-:-:S07]  /*0b80*/  @!P0 DADD R8, R8, R10 ;  /* 0x0000000008088229 */ /* 0x001fce000000000a */
[----:B------:R0:W-:Y:S01]  /*0b90*/  @!P0 STS.64 [R5], R8 ;  /* 0x0000000805008388 */ /* 0x0001e20000000a00 */
[----:B------:R-:W-:Y:S01]  /*0ba0*/  BAR.SYNC.DEFER_BLOCKING 0x0 ;  /* 0x0000000000007b1d */ /* 0x000fe20000010000 */
[----:B------:R-:W-:Y:S01]  /*0bb0*/  ISETP.GT.U32.AND P0, PT, R0, 0x3, PT ;  /* 0x000000030000780c */ /* 0x000fe20003f04070 */
[----:B------:R-:W-:-:S12]  /*0bc0*/  IMAD.MOV.U32 R0, RZ, RZ, R13 ;  /* 0x000000ffff007224 */ /* 0x000fd800078e000d */
[----:B0-----:R-:W-:Y:S05]  /*0bd0*/  @P0 BRA `(.L_x_36) ;  /* 0xfffffffc00d40947 */ /* 0x001fea000383ffff */
.L_x_35:
[----:B------:R-:W-:Y:S05]  /*0be0*/  @P1 BRA `(.L_x_37) ;  /* 0x0000000000381947 */ /* 0x000fea0003800000 */
[----:B------:R-:W0:Y:S02]  /*0bf0*/  LDC.64 R10, c[0x4][RZ] ;  /* 0x01000000ff0a7b82 */ /* 0x000e240000000a00 */
[----:B0-----:R0:W5:Y:S06]  /*0c00*/  LDG.E.64 R12, desc[UR8][R10.64] ;  /* 0x000000080a0c7981 */ /* 0x00116c000c1e1b00 */
[----:B------:R-:W1:Y:S01]  /*0c10*/  S2UR UR5, SR_CgaCtaId ;  /* 0x00000000000579c3 */ /* 0x000e620000008800 */
[----:B------:R-:W-:Y:S02]  /*0c20*/  UMOV UR4, 0x400 ;  /* 0x0000040000047882 */ /* 0x000fe40000000000 */
[----:B-1----:R-:W-:-:S09]  /*0c30*/  ULEA UR4, UR5, UR4, 0x18 ;  /* 0x0000000405047291 */ /* 0x002fd2000f8ec0ff */
[----:B0-----:R-:W1:Y:S03]  /*0c40*/  LDS.64 R8, [UR4] ;  /* 0x00000004ff087984 */ /* 0x001e660008000a00 */
.L_x_38:
        /* <DEDUP_REMOVED lines=8> */
.L_x_37:
[----:B------:R-:W-:Y:S05]  /*0cd0*/  WARPSYNC.ALL ;  /* 0x0000000000007948 */ /* 0x000fea0003800000 */
[----:B------:R-:W-:Y:S06]  /*0ce0*/  BAR.SYNC.DEFER_BLOCKING 0x0 ;  /* 0x0000000000007b1d */ /* 0x000fec0000010000 */
[----:B------:R-:W-:Y:S05]  /*0cf0*/  @P1 BRA `(.L_x_39) ;  /* 0x0000000000f01947 */ /* 0x000fea0003800000 */
[----:B------:R-:W2:Y:S01]  /*0d00*/  LDG.E R16, desc[UR8][R22.64+0x9c40] ;  /* 0x009c400816107981 */ /* 0x000ea2000c1e1900 */
[----:B------:R-:W0:Y:S03]  /*0d10*/  LDC.64 R10, c[0x4][RZ] ;  /* 0x01000000ff0a7b82 */ /* 0x000e260000000a00 */
[----:B0-----:R-:W3:Y:S01]  /*0d20*/  LDG.E.64 R10, desc[UR8][R10.64] ;  /* 0x000000080a0a7981 */ /* 0x001ee2000c1e1b00 */
[----:B------:R-:W-:Y:S01]  /*0d30*/  IMAD.MOV.U32 R8, RZ, RZ, 0x1 ;  /* 0x00000001ff087424 */ /* 0x000fe200078e00ff */
[----:B--2---:R-:W0:Y:S08]  /*0d40*/  I2F.F64 R16, R16 ;  /* 0x0000001000107312 */ /* 0x004e300000201c00 */
[----:B0-----:R-:W0:Y:S01]  /*0d50*/  MUFU.RCP64H R9, R17 ;  /* 0x0000001100097308 */ /* 0x001e220000001800 */
[----:B---3--:R-:W-:Y:S01]  /*0d60*/  FSETP.GEU.AND P1, PT, |R11|, 6.5827683646048100446e-37, PT ;  /* 0x036000000b00780b */ /* 0x008fe20003f2e200 */
[----:B0-----:R-:W-:-:S08]  /*0d70*/  DFMA R12, -R16, R8, 1 ;  /* 0x3ff00000100c742b */ /* 0x001fd00000000108 */
[----:B------:R-:W-:-:S08]  /*0d80*/  DFMA R12, R12, R12, R12 ;  /* 0x0000000c0c0c722b */ /* 0x000fd0000000000c */
[----:B------:R-:W-:-:S08]  /*0d90*/  DFMA R12, R8, R12, R8 ;  /* 0x0000000c080c722b */ /* 0x000fd00000000008 */
[----:B------:R-:W-:-:S08]  /*0da0*/  DFMA R8, -R16, R12, 1 ;  /* 0x3ff000001008742b */ /* 0x000fd0000000010c */
[----:B------:R-:W-:-:S08]  /*0db0*/  DFMA R8, R12, R8, R12 ;  /* 0x000000080c08722b */ /* 0x000fd0000000000c */
[----:B------:R-:W-:-:S08]  /*0dc0*/  DMUL R12, R10, R8 ;  /* 0x000000080a0c7228 */ /* 0x000fd00000000000 */
[----:B------:R-:W-:-:S08]  /*0dd0*/  DFMA R14, -R16, R12, R10 ;  /* 0x0000000c100e722b */ /* 0x000fd0000000010a */
[----:B------:R-:W-:-:S10]  /*0de0*/  DFMA R8, R8, R14, R12 ;  /* 0x0000000e0808722b */ /* 0x000fd4000000000c */
[----:B------:R-:W-:-:S05]  /*0df0*/  FFMA R0, RZ, R17, R9 ;  /* 0x00000011ff007223 */ /* 0x000fca0000000009 */
[----:B------:R-:W-:-:S13]  /*0e00*/  FSETP.GT.AND P0, PT, |R0|, 1.469367938527859385e-39, PT ;  /* 0x001000000000780b */ /* 0x000fda0003f04200 */
[----:B------:R-:W-:Y:S05]  /*0e10*/  @P0 BRA P1, `(.L_x_40) ;  /* 0x00000000001c0947 */ /* 0x000fea0000800000 */
[----:B------:R-:W-:Y:S01]  /*0e20*/  IMAD.MOV.U32 R14, RZ, RZ, R10 ;  /* 0x000000ffff0e7224 */ /* 0x000fe200078e000a */
[----:B------:R-:W-:Y:S01]  /*0e30*/  MOV R0, 0xe70 ;  /* 0x00000e7000007802 */ /* 0x000fe20000000f00 */
[----:B------:R-:W-:Y:S02]  /*0e40*/  IMAD.MOV.U32 R19, RZ, RZ, R11 ;  /* 0x000000ffff137224 */ /* 0x000fe400078e000b */
[----:B------:R-:W-:-:S07]  /*0e50*/  IMAD.MOV.U32 R9, RZ, RZ, R17 ;  /* 0x000000ffff097224 */ /* 0x000fce00078e0011 */
[----:B------:R-:W-:Y:S05]  /*0e60*/  CALL.REL.NOINC `($__internal_1_$__cuda_sm20_div_rn_f64_full) ;  /* 0x0000000c00e87944 */ /* 0x000fea0003c00000 */
[----:B------:R-:W-:Y:S02]  /*0e70*/  IMAD.MOV.U32 R8, RZ, RZ, R10 ;  /* 0x000000ffff087224 */ /* 0x000fe400078e000a */
[----:B------:R-:W-:-:S07]  /*0e80*/  IMAD.MOV.U32 R9, RZ, RZ, R11 ;  /* 0x000000ffff097224 */ /* 0x000fce00078e000b */
.L_x_40:
[----:B------:R-:W-:Y:S01]  /*0e90*/  VIADD R0, R7, 0xffffffff ;  /* 0xffffffff07007836 */ /* 0x000fe20000000000 */
[----:B------:R-:W-:Y:S01]  /*0ea0*/  MOV R10, 0x1 ;  /* 0x00000001000a7802 */ /* 0x000fe20000000f00 */
[----:B------:R-:W0:Y:S01]  /*0eb0*/  LDC.64 R18, c[0x4][RZ] ;  /* 0x01000000ff127b82 */ /* 0x000e220000000a00 */
[----:B------:R-:W-:Y:S01]  /*0ec0*/  FSETP.GEU.AND P1, PT, |R9|, 6.5827683646048100446e-37, PT ;  /* 0x036000000900780b */ /* 0x000fe20003f2e200 */
[----:B------:R-:W-:Y:S01]  /*0ed0*/  IMAD R0, R7, R0, RZ ;  /* 0x0000000007007224 */ /* 0x000fe200078e02ff */
[----:B------:R-:W-:Y:S04]  /*0ee0*/  BSSY.RECONVERGENT B1, `(.L_x_41) ;  /* 0x0000015000017945 */ /* 0x000fe80003800200 */
[----:B------:R-:W-:-:S04]  /*0ef0*/  SHF.R.U32.HI R0, RZ, 0x1, R0 ;  /* 0x00000001ff007819 */ /* 0x000fc80000011600 */
[----:B------:R-:W1:Y:S01]  /*0f00*/  I2F.F64.U32 R16, R0 ;  /* 0x0000000000107312 */ /* 0x000e620000201800 */
[----:B0-----:R0:W-:Y:S07]  /*0f10*/  STG.E.64 desc[UR8][R18.64], RZ ;  /* 0x000000ff12007986 */ /* 0x0011ee000c101b08 */
[----:B-1----:R-:W1:Y:S02]  /*0f20*/  MUFU.RCP64H R11, R17 ;  /* 0x00000011000b7308 */ /* 0x002e640000001800 */
[----:B-1----:R-:W-:-:S08]  /*0f30*/  DFMA R12, -R16, R10, 1 ;  /* 0x3ff00000100c742b */ /* 0x002fd0000000010a */
        /* <DEDUP_REMOVED lines=9> */
[----:B0-----:R-:W-:Y:S05]  /*0fd0*/  @P0 BRA P1, `(.L_x_42) ;  /* 0x0000000000140947 */ /* 0x001fea0000800000 */
[----:B------:R-:W-:Y:S01]  /*0fe0*/  IMAD.MOV.U32 R19, RZ, RZ, R9 ;  /* 0x000000ffff137224 */ /* 0x000fe200078e0009 */
[----:B------:R-:W-:Y:S01]  /*0ff0*/  MOV R0, 0x1030 ;  /* 0x0000103000007802 */ /* 0x000fe20000000f00 */
[----:B------:R-:W-:Y:S02]  /*1000*/  IMAD.MOV.U32 R14, RZ, RZ, R8 ;  /* 0x000000ffff0e7224 */ /* 0x000fe400078e0008 */
[----:B------:R-:W-:-:S07]  /*1010*/  IMAD.MOV.U32 R9, RZ, RZ, R17 ;  /* 0x000000ffff097224 */ /* 0x000fce00078e0011 */
[----:B------:R-:W-:Y:S05]  /*1020*/  CALL.REL.NOINC `($__internal_1_$__cuda_sm20_div_rn_f64_full) ;  /* 0x0000000c00787944 */ /* 0x000fea0003c00000 */
.L_x_42:
[----:B------:R-:W-:Y:S05]  /*1030*/  BSYNC.RECONVERGENT B1 ;  /* 0x0000000000017941 */ /* 0x000fea0003800200 */
.L_x_41:
[----:B------:R-:W0:Y:S01]  /*1040*/  LDC.64 R8, c[0x0][0x3a8] ;  /* 0x0000ea00ff087b82 */ /* 0x000e220000000a00 */
[----:B------:R-:W1:Y:S01]  /*1050*/  F2F.F32.F64 R11, R10 ;  /* 0x0000000a000b7310 */ /* 0x000e620000301000 */
[----:B0-----:R-:W-:-:S05]  /*1060*/  IMAD.WIDE.U32 R8, R6, 0x4, R8 ;  /* 0x0000000406087825 */ /* 0x001fca00078e0008 */
[----:B-1----:R1:W-:Y:S01]  /*1070*/  STG.E desc[UR8][R8.64], R11 ;  /* 0x0000000b08007986 */ /* 0x0023e2000c101908 */
[----:B------:R-:W-:Y:S05]  /*1080*/  BRA `(.L_x_39) ;  /* 0x00000000000c7947 */ /* 0x000fea0003800000 */
.L_x_18:
[----:B------:R-:W0:Y:S02]  /*1090*/  LDC.64 R8, c[0x0][0x3a8] ;  /* 0x0000ea00ff087b82 */ /* 0x000e240000000a00 */
[----:B0-----:R-:W-:-:S05]  /*10a0*/  IMAD.WIDE.U32 R8, R6, 0x4, R8 ;  /* 0x0000000406087825 */ /* 0x001fca00078e0008 */
[----:B------:R0:W-:Y:S02]  /*10b0*/  STG.E desc[UR8][R8.64], RZ ;  /* 0x000000ff08007986 */ /* 0x0001e4000c101908 */
.L_x_39:
[----:B------:R-:W-:Y:S05]  /*10c0*/  BSYNC.RECONVERGENT B0 ;  /* 0x0000000000007941 */ /* 0x000fea0003800200 */
.L_x_17:
[----:B------:R-:W2:Y:S01]  /*10d0*/  LDCU UR6, c[0x0][0x398] ;  /* 0x00007300ff0677ac */ /* 0x000ea20008000800 */
[----:B------:R-:W-:Y:S01]  /*10e0*/  BSSY.RECONVERGENT B0, `(.L_x_43) ;  /* 0x000006f000007945 */ /* 0x000fe20003800200 */
[----:B01----:R-:W-:Y:S01]  /*10f0*/  CS2R R8, SRZ ;  /* 0x0000000000087805 */ /* 0x003fe2000001ff00 */
[----:B------:R-:W0:Y:S01]  /*1100*/  LDCU.64 UR4, c[0x0][0x390] ;  /* 0x00007200ff0477ac */ /* 0x000e220008000a00 */
[----:B------:R-:W-:Y:S01]  /*1110*/  BAR.SYNC.DEFER_BLOCKING 0x0 ;  /* 0x0000000000007b1d */ /* 0x000fe20000010000 */
[----:B--2---:R-:W-:-:S13]  /*1120*/  ISETP.GE.AND P0, PT, R4, UR6, PT ;  /* 0x0000000604007c0c */ /* 0x004fda000bf06270 */
[----:B0-----:R-:W-:Y:S05]  /*1130*/  @P0 BRA `(.L_x_44) ;  /* 0x0000000400a40947 */ /* 0x001fea0003800000 */
[----:B------:R-:W-:Y:S01]  /*1140*/  IMAD.MOV.U32 R16, RZ, RZ, R4 ;  /* 0x000000ffff107224 */ /* 0x000fe200078e0004 */
[----:B------:R-:W-:-:S07]  /*1150*/  CS2R R8, SRZ ;  /* 0x0000000000087805 */ /* 0x000fce000001ff00 */
.L_x_55:
[----:B------:R-:W-:Y:S01]  /*1160*/  IMAD R7, R16, 0x32, RZ ;  /* 0x0000003210077824 */ /* 0x000fe200078e02ff */
[----:B------:R-:W-:Y:S01]  /*1170*/  CS2R R10, SRZ ;  /* 0x00000000000a7805 */ /* 0x000fe2000001ff00 */
[----:B------:R-:W-:-:S03]  /*1180*/  IMAD.MOV.U32 R17, RZ, RZ, RZ ;  /* 0x000000ffff117224 */ /* 0x000fc600078e00ff */
[----:B------:R-:W-:-:S07]  /*1190*/  SHF.R.S32.HI R18, RZ, 0x1f, R7 ;  /* 0x0000001fff127819 */ /* 0x000fce0000011407 */
.L_x_52:
[----:B------:R-:W0:Y:S01]  /*11a0*/  LDC.64 R44, c[0x0][0x390] ;  /* 0x0000e400ff2c7b82 */ /* 0x000e220000000a00 */
[----:B------:R-:W-:Y:S01]  /*11b0*/  IADD3 R0, P0, PT, R7, R17, RZ ;  /* 0x0000001107007210 */ /* 0x000fe20007f1e0ff */
[----:B------:R-:W-:-:S04]  /*11c0*/  IMAD R13, R6, 0x32, R17 ;  /* 0x00000032060d7824 */ /* 0x000fc800078e0211 */
[----:B------:R-:W-:Y:S01]  /*11d0*/  IMAD.X R15, RZ, RZ, R18, P0 ;  /* 0x000000ffff0f7224 */ /* 0x000fe200000e0612 */
[----:B------:R-:W-:-:S04]  /*11e0*/  LEA R42, P0, R0, UR4, 0x2 ;  /* 0x00000004002a7c11 */ /* 0x000fc8000f8010ff */
[----:B------:R-:W-:-:S05]  /*11f0*/  LEA.HI.X R43, R0, UR5, R15, 0x2, P0 ;  /* 0x00000005002b7c11 */ /* 0x000fca00080f140f */
[----:B------:R-:W2:Y:S01]  /*1200*/  LDG.E R0, desc[UR8][R42.64] ;  /* 0x000000082a007981 */ /* 0x000ea2000c1e1900 */
[----:B0-----:R-:W-:-:S05]  /*1210*/  IMAD.WIDE.U32 R44, R13, 0x4, R44 ;  /* 0x000000040d2c7825 */ /* 0x001fca00078e002c */
[----:B------:R-:W2:Y:S01]  /*1220*/  LDG.E R19, desc[UR8][R44.64] ;  /* 0x000000082c137981 */ /* 0x000ea2000c1e1900 */
[----:B------:R-:W-:Y:S01]  /*1230*/  VIADD R17, R17, 0x2 ;  /* 0x0000000211117836 */ /* 0x000fe20000000000 */
[----:B------:R-:W-:Y:S04]  /*1240*/  BSSY.RECONVERGENT B1, `(.L_x_45) ;  /* 0x0000007000017945 */ /* 0x000fe80003800200 */
[----:B------:R-:W-:Y:S01]  /*1250*/  ISETP.NE.AND P0, PT, R17, 0x32, PT ;  /* 0x000000321100780c */ /* 0x000fe20003f05270 */
[----:B--2---:R-:W-:-:S04]  /*1260*/  FADD R19, R19, -R0 ;  /* 0x8000000013137221 */ /* 0x004fc80000000000 */
[----:B------:R-:W0:Y:S01]  /*1270*/  F2F.F64.F32 R12, R19 ;  /* 0x00000013000c7310 */ /* 0x000e220000201800 */
[----:B------:R-:W-:Y:S01]  /*1280*/  MOV R0, 0x12b0 ;  /* 0x000012b000007802 */ /* 0x000fe20000000f00 */
[----:B0-----:R-:W-:-:S11]  /*1290*/  DADD R34, -RZ, |R12| ;  /* 0x00000000ff227229 */ /* 0x001fd6000000050c */
[----:B------:R-:W-:Y:S05]  /*12a0*/  CALL.REL.NOINC `($_Z10validationPfP11clusterinfoS_iS_S_Pd$__internal_accurate_pow) ;  /* 0x0000001400047944 */ /* 0x000fea0003c00000 */
[----:B------:R-:W-:Y:S05]  /*12b0*/  BSYNC.RECONVERGENT B1 ;  /* 0x0000000000017941 */ /* 0x000fea0003800200 */
.L_x_45:
        /* <DEDUP_REMOVED lines=20> */
.L_x_47:
[----:B------:R-:W-:Y:S05]  /*1400*/  BSYNC.RECONVERGENT B1 ;  /* 0x0000000000017941 */ /* 0x000fea0003800200 */
.L_x_46:
[----:B------:R-:W-:Y:S01]  /*1410*/  FSEL R12, R28, RZ, P1 ;  /* 0x000000ff1c0c7208 */ /* 0x000fe20000800000 */
[----:B------:R-:W-:Y:S01]  /*1420*/  BSSY.RECONVERGENT B1, `(.L_x_48) ;  /* 0x0000005000017945 */ /* 0x000fe20003800200 */
[----:B------:R-:W-:Y:S02]  /*1430*/  FSEL R13, R29, 1.875, P1 ;  /* 0x3ff000001d0d7808 */ /* 0x000fe40000800000 */
[----:B------:R-:W-:-:S04]  /*1440*/  MOV R0, 0x1470 ;  /* 0x0000147000007802 */ /* 0x000fc80000000f00 */
[----:B------:R-:W-:-:S11]  /*1450*/  DADD R10, R10, R12 ;  /* 0x000000000a0a7229 */ /* 0x000fd6000000000c */
[----:B------:R-:W-:Y:S05]  /*1460*/  CALL.REL.NOINC `($_Z10validationPfP11clusterinfoS_iS_S_Pd$__internal_accurate_pow) ;  /* 0x0000001000947944 */ /* 0x000fea0003c00000 */
[----:B------:R-:W-:Y:S05]  /*1470*/  BSYNC.RECONVERGENT B1 ;  /* 0x0000000000017941 */ /* 0x000fea0003800200 */
.L_x_48:
        /* <DEDUP_REMOVED lines=15> */
.L_x_51:
[----:B------:R-:W-:-:S11]  /*1570*/  DADD R12, R14, 2 ;  /* 0x400000000e0c7429 */ /* 0x000fd60000000000 */
.L_x_50:
[----:B------:R-:W-:Y:S05]  /*1580*/  BSYNC.RECONVERGENT B1 ;  /* 0x0000000000017941 */ /* 0x000fea0003800200 */
.L_x_49:
[----:B------:R-:W-:-:S04]  /*1590*/  FSETP.NEU.AND P1, PT, R20, 1, PT ;  /* 0x3f8000001400780b */ /* 0x000fc80003f2d000 */
[----:B------:R-:W-:Y:S02]  /*15a0*/  FSEL R12, R12, RZ, P1 ;  /* 0x000000ff0c0c7208 */ /* 0x000fe40000800000 */
[----:B------:R-:W-:-:S06]  /*15b0*/  FSEL R13, R13, 1.875, P1 ;  /* 0x3ff000000d0d7808 */ /* 0x000fcc0000800000 */
[----:B------:R-:W-:Y:S01]  /*15c0*/  DADD R10, R10, R12 ;  /* 0x000000000a0a7229 */ /* 0x000fe2000000000c */
[----:B------:R-:W-:Y:S10]  /*15d0*/  @P0 BRA `(.L_x_52) ;  /* 0xfffffff800f00947 */ /* 0x000ff4000383ffff */
[----:B------:R-:W0:Y:S01]  /*15e0*/  MUFU.RSQ64H R15, R11 ;  /* 0x0000000b000f7308 */ /* 0x000e220000001c00 */
[----:B------:R-:W-:Y:S01]  /*15f0*/  IADD3 R14, PT, PT, R11, -0x3500000, RZ ;  /* 0xfcb000000b0e7810 */ /* 0x000fe20007ffe0ff */
[----:B------:R-:W-:Y:S01]  /*1600*/  IMAD.MOV.U32 R18, RZ, RZ, 0x0 ;  /* 0x00000000ff127424 */ /* 0x000fe200078e00ff */
[----:B------:R-:W-:Y:S01]  /*1610*/  BSSY.RECONVERGENT B1, `(.L_x_53) ;  /* 0x0000016000017945 */ /* 0x000fe20003800200 */
[----:B------:R-:W-:Y:S01]  /*1620*/  IMAD.MOV.U32 R19, RZ, RZ, 0x3fd80000 ;  /* 0x3fd80000ff137424 */ /* 0x000fe200078e00ff */
[----:B------:R-:W-:Y:S02]  /*1630*/  ISETP.GE.U32.AND P0, PT, R14, 0x7ca00000, PT ;  /* 0x7ca000000e00780c */ /* 0x000fe40003f06070 */
        /* <DEDUP_REMOVED lines=15> */
[----:B------:R-:W-:Y:S02]  /*1730*/  IMAD.MOV.U32 R31, RZ, RZ, R29 ;  /* 0x000000ffff1f7224 */ /* 0x000fe400078e001d */
[----:B------:R-:W-:Y:S02]  /*1740*/  IMAD.MOV.U32 R10, RZ, RZ, R14 ;  /* 0x000000ffff0a7224 */ /* 0x000fe400078e000e */
[----:B------:R-:W-:-:S07]  /*1750*/  IMAD.MOV.U32 R13, RZ, RZ, R19 ;  /* 0x000000ffff0d7224 */ /* 0x000fce00078e0013 */
[----:B------:R-:W-:Y:S05]  /*1760*/  CALL.REL.NOINC `($__internal_2_$__cuda_sm20_dsqrt_rn_f64_mediumpath_v1) ;  /* 0x0000000c00287944 */ /* 0x000fea0003c00000 */
.L_x_54:
[----:B------:R-:W-:Y:S05]  /*1770*/  BSYNC.RECONVERGENT B1 ;  /* 0x0000000000017941 */ /* 0x000fea0003800200 */
.L_x_53:
[----:B------:R-:W0:Y:S01]  /*1780*/  LDCU UR6, c[0x0][0x398] ;  /* 0x00007300ff0677ac */ /* 0x000e220008000800 */
[----:B------:R-:W-:Y:S01]  /*1790*/  IMAD R16, R3, UR10, R16 ;  /* 0x0000000a03107c24 */ /* 0x000fe2000f8e0210 */
[----:B------:R-:W-:-:S04]  /*17a0*/  DADD R8, R12, R8 ;  /* 0x000000000c087229 */ /* 0x000fc80000000008 */
[----:B0-----:R-:W-:-:S13]  /*17b0*/  ISETP.GE.AND P0, PT, R16, UR6, PT ;  /* 0x0000000610007c0c */ /* 0x001fda000bf06270 */
[----:B------:R-:W-:Y:S05]  /*17c0*/  @!P0 BRA `(.L_x_55) ;  /* 0xfffffff800648947 */ /* 0x000fea000383ffff */
.L_x_44:
[----:B------:R-:W-:Y:S05]  /*17d0*/  BSYNC.RECONVERGENT B0 ;  /* 0x0000000000007941 */ /* 0x000fea0003800200 */
.L_x_43:
[----:B------:R-:W-:Y:S01]  /*17e0*/  ISETP.GE.U32.AND P0, PT, R3, 0x2, PT ;  /* 0x000000020300780c */ /* 0x000fe20003f06070 */
[----:B------:R0:W-:Y:S01]  /*17f0*/  STS.64 [R5], R8 ;  /* 0x0000000805007388 */ /* 0x0001e20000000a00 */
[----:B------:R-:W-:Y:S01]  /*1800*/  BAR.SYNC.DEFER_BLOCKING 0x0 ;  /* 0x0000000000007b1d */ /* 0x000fe20000010000 */
[----:B------:R-:W-:-:S10]  /*1810*/  ISETP.NE.AND P1, PT, R2, RZ, PT ;  /* 0x000000ff0200720c */ /* 0x000fd40003f25270 */
[----:B0-----:R-:W-:Y:S05]  /*1820*/  @!P0 BRA `(.L_x_56) ;  /* 0x0000000000308947 */ /* 0x001fea0003800000 */
[----:B------:R-:W-:-:S07]  /*1830*/  IMAD.MOV.U32 R0, RZ, RZ, R3 ;  /* 0x000000ffff007224 */ /* 0x000fce00078e0003 */
.L_x_57:
[----:B------:R-:W-:-:S04]  /*1840*/  SHF.R.U32.HI R12, RZ, 0x1, R0 ;  /* 0x00000001ff0c7819 */ /* 0x000fc80000011600 */
[----:B------:R-:W-:-:S13]  /*1850*/  ISETP.GE.U32.AND P0, PT, R2, R12, PT ;  /* 0x0000000c0200720c */ /* 0x000fda0003f06070 */
[----:B------:R-:W-:Y:S01]  /*1860*/  @!P0 LEA R7, R12, R5, 0x3 ;  /* 0x000000050c078211 */ /* 0x000fe200078e18ff */
        /* <DEDUP_REMOVED lines=8> */
.L_x_56:
[----:B------:R-:W-:Y:S05]  /*18f0*/  @P1 BRA `(.L_x_58) ;  /* 0x0000000000381947 */ /* 0x000fea0003800000 */
[----:B------:R-:W0:Y:S02]  /*1900*/  LDC.64 R10, c[0x4][RZ] ;  /* 0x01000000ff0a7b82 */ /* 0x000e240000000a00 */
[----:B0-----:R0:W5:Y:S06]  /*1910*/  LDG.E.64 R12, desc[UR8][R10.64] ;  /* 0x000000080a0c7981 */ /* 0x00116c000c1e1b00 */
[----:B------:R-:W1:Y:S01]  /*1920*/  S2UR UR5, SR_CgaCtaId ;  /* 0x00000000000579c3 */ /* 0x000e620000008800 */
[----:B------:R-:W-:Y:S02]  /*1930*/  UMOV UR4, 0x400 ;  /* 0x0000040000047882 */ /* 0x000fe40000000000 */
[----:B-1----:R-:W-:-:S09]  /*1940*/  ULEA UR4, UR5, UR4, 0x18 ;  /* 0x0000000405047291 */ /* 0x002fd2000f8ec0ff */
[----:B0-----:R-:W1:Y:S03]  /*1950*/  LDS.64 R8, [UR4] ;  /* 0x00000004ff087984 */ /* 0x001e660008000a00 */
.L_x_59:
        /* <DEDUP_REMOVED lines=8> */
.L_x_58:
[----:B------:R-:W-:Y:S05]  /*19e0*/  WARPSYNC.ALL ;  /* 0x0000000000007948 */ /* 0x000fea0003800000 */
[----:B------:R-:W-:Y:S06]  /*19f0*/  BAR.SYNC.DEFER_BLOCKING 0x0 ;  /* 0x0000000000007b1d */ /* 0x000fec0000010000 */
[----:B------:R-:W-:Y:S04]  /*1a00*/  BSSY.RECONVERGENT B0, `(.L_x_60) ;  /* 0x000003a000007945 */ /* 0x000fe80003800200 */
        /* <DEDUP_REMOVED lines=26> */
.L_x_62:
[----:B------:R-:W0:Y:S01]  /*1bb0*/  LDCU UR4, c[0x0][0x398] ;  /* 0x00007300ff0477ac */ /* 0x000e220008000800 */
[----:B------:R-:W-:Y:S01]  /*1bc0*/  IMAD.MOV.U32 R10, RZ, RZ, 0x1 ;  /* 0x00000001ff0a7424 */ /* 0x000fe200078e00ff */
[----:B------:R-:W1:Y:S01]  /*1bd0*/  LDC.64 R18, c[0x4][RZ] ;  /* 0x01000000ff127b82 */ /* 0x000e620000000a00 */
[----:B------:R-:W-:Y:S01]  /*1be0*/  FSETP.GEU.AND P1, PT, |R9|, 6.5827683646048100446e-37, PT ;  /* 0x036000000900780b */ /* 0x000fe20003f2e200 */
[----:B------:R-:W-:Y:S01]  /*1bf0*/  BSSY.RECONVERGENT B1, `(.L_x_63) ;  /* 0x0000016000017945 */ /* 0x000fe20003800200 */
[----:B0-----:R-:W-:Y:S01]  /*1c00*/  UIADD3 UR4, UPT, UPT, UR4, -0x1, URZ ;  /* 0xffffffff04047890 */ /* 0x001fe2000fffe0ff */
[----:B-1----:R0:W-:Y:S08]  /*1c10*/  STG.E.64 desc[UR8][R18.64], RZ ;  /* 0x000000ff12007986 */ /* 0x0021f0000c101b08 */
[----:B------:R-:W1:Y:S08]  /*1c20*/  I2F.F64.U32 R12, UR4 ;  /* 0x00000004000c7d12 */ /* 0x000e700008201800 */
        /* <DEDUP_REMOVED lines=12> */
[----:B------:R-:W-:Y:S01]  /*1cf0*/  MOV R19, R9 ;  /* 0x0000000900137202 */ /* 0x000fe20000000f00 */
[----:B------:R-:W-:Y:S01]  /*1d00*/  IMAD.MOV.U32 R14, RZ, RZ, R8 ;  /* 0x000000ffff0e7224 */ /* 0x000fe200078e0008 */
[----:B------:R-:W-:Y:S01]  /*1d10*/  MOV R0, 0x1d50 ;  /* 0x00001d5000007802 */ /* 0x000fe20000000f00 */
[----:B------:R-:W-:Y:S02]  /*1d20*/  IMAD.MOV.U32 R16, RZ, RZ, R12 ;  /* 0x000000ffff107224 */ /* 0x000fe400078e000c */
[----:B------:R-:W-:-:S07]  /*1d30*/  IMAD.MOV.U32 R9, RZ, RZ, R13 ;  /* 0x000000ffff097224 */ /* 0x000fce00078e000d */
[----:B------:R-:W-:Y:S05]  /*1d40*/  CALL.REL.NOINC `($__internal_1_$__cuda_sm20_div_rn_f64_full) ;  /* 0x0000000000307944 */ /* 0x000fea0003c00000 */
.L_x_64:
[----:B------:R-:W-:Y:S05]  /*1d50*/  BSYNC.RECONVERGENT B1 ;  /* 0x0000000000017941 */ /* 0x000fea0003800200 */
.L_x_63:
[----:B------:R-:W0:Y:S01]  /*1d60*/  LDC.64 R8, c[0x0][0x3a0] ;  /* 0x0000e800ff087b82 */ /* 0x000e220000000a00 */
[----:B------:R-:W1:Y:S01]  /*1d70*/  F2F.F32.F64 R11, R10 ;  /* 0x0000000a000b7310 */ /* 0x000e620000301000 */
[----:B0-----:R-:W-:-:S05]  /*1d80*/  IMAD.WIDE.U32 R8, R6, 0x4, R8 ;  /* 0x0000000406087825 */ /* 0x001fca00078e0008 */
[----:B-1----:R0:W-:Y:S02]  /*1d90*/  STG.E desc[UR8][R8.64], R11 ;  /* 0x0000000b08007986 */ /* 0x0021e4000c101908 */
.L_x_61:
[----:B------:R-:W-:Y:S05]  /*1da0*/  BSYNC.RECONVERGENT B0 ;  /* 0x0000000000007941 */ /* 0x000fea0003800200 */
.L_x_60:
[----:B------:R-:W1:Y:S01]  /*1db0*/  LDCU UR4, c[0x0][0x398] ;  /* 0x00007300ff0477ac */ /* 0x000e620008000800 */
[----:B------:R-:W-:Y:S01]  /*1dc0*/  VIADD R6, R6, UR10 ;  /* 0x0000000a06067c36 */ /* 0x000fe20008000000 */
[----:B------:R-:W-:Y:S04]  /*1dd0*/  BAR.SYNC.DEFER_BLOCKING 0x0 ;  /* 0x0000000000007b1d */ /* 0x000fe80000010000 */
[----:B-1----:R-:W-:-:S13]  /*1de0*/  ISETP.GE.AND P0, PT, R6, UR4, PT ;  /* 0x0000000406007c0c */ /* 0x002fda000bf06270 */
[----:B------:R-:W-:Y:S05]  /*1df0*/  @!P0 BRA `(.L_x_65) ;  /* 0xffffffe400248947 */ /* 0x000fea000383ffff */
[----:B------:R-:W-:Y:S05]  /*1e00*/  EXIT ;  /* 0x000000000000794d */ /* 0x000fea0003800000 */
        .weak           $__internal_1_$__cuda_sm20_div_rn_f64_full
        .type           $__internal_1_$__cuda_sm20_div_rn_f64_full,@function
        .size           $__internal_1_$__cuda_sm20_div_rn_f64_full,($__internal_2_$__cuda_sm20_dsqrt_rn_f64_mediumpath_v1 - $__internal_1_$__cuda_sm20_div_rn_f64_full)
$__internal_1_$__cuda_sm20_div_rn_f64_full:
[C---:B------:R-:W-:Y:S01]  /*1e10*/  FSETP.GEU.AND P0, PT, |R9|.reuse, 1.469367938527859385e-39, PT ;  /* 0x001000000900780b */ /* 0x040fe20003f0e200 */
[----:B------:R-:W-:Y:S01]  /*1e20*/  IMAD.MOV.U32 R8, RZ, RZ, R16 ;  /* 0x000000ffff087224 */ /* 0x000fe200078e0010 */
[C---:B------:R-:W-:Y:S01]  /*1e30*/  LOP3.LUT R10, R9.reuse, 0x800fffff, RZ, 0xc0, !PT ;  /* 0x800fffff090a7812 */ /* 0x040fe200078ec0ff */
[----:B------:R-:W-:Y:S01]  /*1e40*/  IMAD.MOV.U32 R13, RZ, RZ, R19 ;  /* 0x000000ffff0d7224 */ /* 0x000fe200078e0013 */
[----:B------:R-:W-:Y:S01]  /*1e50*/  LOP3.LUT R26, R9, 0x7ff00000, RZ, 0xc0, !PT ;  /* 0x7ff00000091a7812 */ /* 0x000fe200078ec0ff */
[----:B------:R-:W-:Y:S01]  /*1e60*/  IMAD.MOV.U32 R12, RZ, RZ, R14 ;  /* 0x000000ffff0c7224 */ /* 0x000fe200078e000e */
[----:B------:R-:W-:Y:S01]  /*1e70*/  LOP3.LUT R11, R10, 0x3ff00000, RZ, 0xfc, !PT ;  /* 0x3ff000000a0b7812 */ /* 0x000fe200078efcff */
[----:B------:R-:W-:Y:S01]  /*1e80*/  IMAD.MOV.U32 R10, RZ, RZ, R16 ;  /* 0x000000ffff0a7224 */ /* 0x000fe200078e0010 */
[C---:B------:R-:W-:Y:S01]  /*1e90*/  FSETP.GEU.AND P2, PT, |R13|.reuse, 1.469367938527859385e-39, PT ;  /* 0x001000000d00780b */ /* 0x040fe20003f4e200 */
[----:B------:R-:W-:Y:S01]  /*1ea0*/  IMAD.MOV.U32 R14, RZ, RZ, 0x1 ;  /* 0x00000001ff0e7424 */ /* 0x000fe200078e00ff */
[----:B------:R-:W-:Y:S01]  /*1eb0*/  LOP3.LUT R29, R13, 0x7ff00000, RZ, 0xc0, !PT ;  /* 0x7ff000000d1d7812 */ /* 0x000fe200078ec0ff */
[----:B------:R-:W-:Y:S01]  /*1ec0*/  IMAD.MOV.U32 R28, RZ, RZ, 0x1ca00000 ;  /* 0x1ca00000ff1c7424 */ /* 0x000fe200078e00ff */
[----:B------:R-:W-:Y:S01]  /*1ed0*/  BSSY.RECONVERGENT B2, `(.L_x_66) ;  /* 0x000004e000027945 */ /* 0x000fe20003800200 */
[----:B------:R-:W-:Y:S01]  /*1ee0*/  @!P0 DMUL R10, R8, 8.98846567431157953865e+307 ;  /* 0x7fe00000080a8828 */ /* 0x000fe20000000000 */
[----:B------:R-:W-:-:S02]  /*1ef0*/  ISETP.GE.U32.AND P1, PT, R29, R26, PT ;  /* 0x0000001a1d00720c */ /* 0x000fc40003f26070 */
[----:B------:R-:W-:-:S03]  /*1f00*/  MOV R27, R29 ;  /* 0x0000001d001b7202 */ /* 0x000fc60000000f00 */
[----:B------:R-:W0:Y:S02]  /*1f10*/  MUFU.RCP64H R15, R11 ;  /* 0x0000000b000f7308 */ /* 0x000e240000001800 */
[----:B------:R-:W-:Y:S02]  /*1f20*/  @!P2 LOP3.LUT R18, R9, 0x7ff00000, RZ, 0xc0, !PT ;  /* 0x7ff000000912a812 */ /* 0x000fe400078ec0ff */
[----:B------:R-:W-:Y:S02]  /*1f30*/  @!P0 LOP3.LUT R26, R11, 0x7ff00000, RZ, 0xc0, !PT ;  /* 0x7ff000000b1a8812 */ /* 0x000fe400078ec0ff */
[----:B------:R-:W-:-:S03]  /*1f40*/  @!P2 ISETP.GE.U32.AND P3, PT, R29, R18, PT ;  /* 0x000000121d00a20c */ /* 0x000fc60003f66070 */
[----:B------:R-:W-:Y:S01]  /*1f50*/  VIADD R31, R26, 0xffffffff ;  /* 0xffffffff1a1f7836 */ /* 0x000fe20000000000 */
[----:B0-----:R-:W-:-:S08]  /*1f60*/  DFMA R16, R14, -R10, 1 ;  /* 0x3ff000000e10742b */ /* 0x001fd0000000080a */
[----:B------:R-:W-:-:S08]  /*1f70*/  DFMA R16, R16, R16, R16 ;  /* 0x000000101010722b */ /* 0x000fd00000000010 */
[----:B------:R-:W-:Y:S01]  /*1f80*/  DFMA R18, R14, R16, R14 ;  /* 0x000000100e12722b */ /* 0x000fe2000000000e */
[C---:B------:R-:W-:Y:S01]  /*1f90*/  @!P2 SEL R17, R28.reuse, 0x63400000, !P3 ;  /* 0x634000001c11a807 */ /* 0x040fe20005800000 */
[----:B------:R-:W-:Y:S01]  /*1fa0*/  IMAD.MOV.U32 R14, RZ, RZ, R12 ;  /* 0x000000ffff0e7224 */ /* 0x000fe200078e000c */
[----:B------:R-:W-:Y:S01]  /*1fb0*/  SEL R15, R28, 0x63400000, !P1 ;  /* 0x634000001c0f7807 */ /* 0x000fe20004800000 */
[----:B------:R-:W-:Y:S01]  /*1fc0*/  @!P2 IMAD.MOV.U32 R16, RZ, RZ, RZ ;  /* 0x000000ffff10a224 */ /* 0x000fe200078e00ff */
[--C-:B------:R-:W-:Y:S02]  /*1fd0*/  @!P2 LOP3.LUT R17, R17, 0x80000000, R13.reuse, 0xf8, !PT ;  /* 0x800000001111a812 */ /* 0x100fe400078ef80d */
[----:B------:R-:W-:Y:S01]  /*1fe0*/  LOP3.LUT R15, R15, 0x800fffff, R13, 0xf8, !PT ;  /* 0x800fffff0f0f7812 */ /* 0x000fe200078ef80d */
[----:B------:R-:W-:Y:S01]  /*1ff0*/  DFMA R20, R18, -R10, 1 ;  /* 0x3ff000001214742b */ /* 0x000fe2000000080a */
[----:B------:R-:W-:-:S06]  /*2000*/  @!P2 LOP3.LUT R17, R17, 0x100000, RZ, 0xfc, !PT ;  /* 0x001000001111a812 */ /* 0x000fcc00078efcff */
[----:B------:R-:W-:Y:S02]  /*2010*/  @!P2 DFMA R14, R14, 2, -R16 ;  /* 0x400000000e0ea82b */ /* 0x000fe40000000810 */
[----:B------:R-:W-:-:S08]  /*2020*/  DFMA R18, R18, R20, R18 ;  /* 0x000000141212722b */ /* 0x000fd00000000012 */
[----:B------:R-:W-:Y:S01]  /*2030*/  @!P2 LOP3.LUT R27, R15, 0x7ff00000, RZ, 0xc0, !PT ;  /* 0x7ff000000f1ba812 */ /* 0x000fe200078ec0ff */
[----:B------:R-:W-:-:S04]  /*2040*/  DMUL R16, R18, R14 ;  /* 0x0000000e12107228 */ /* 0x000fc80000000000 */
[----:B------:R-:W-:-:S04]  /*2050*/  VIADD R30, R27, 0xffffffff ;  /* 0xffffffff1b1e7836 */ /* 0x000fc80000000000 */
[----:B------:R-:W-:Y:S01]  /*2060*/  DFMA R20, R16, -R10, R14 ;  /* 0x8000000a1014722b */ /* 0x000fe2000000000e */
[----:B------:R-:W-:-:S04]  /*2070*/  ISETP.GT.U32.AND P0, PT, R30, 0x7feffffe, PT ;  /* 0x7feffffe1e00780c */ /* 0x000fc80003f04070 */
[----:B------:R-:W-:-:S03]  /*2080*/  ISETP.GT.U32.OR P0, PT, R31, 0x7feffffe, P0 ;  /* 0x7feffffe1f00780c */ /* 0x000fc60000704470 */
[----:B------:R-:W-:-:S10]  /*2090*/  DFMA R18, R18, R20, R16 ;  /* 0x000000141212722b */ /* 0x000fd40000000010 */
[----:B------:R-:W-:Y:S05]  /*20a0*/  @P0 BRA `(.L_x_67) ;  /* 0x00000000006c0947 */ /* 0x000fea0003800000 */
[----:B------:R-:W-:-:S04]  /*20b0*/  LOP3.LUT R16, R9, 0x7ff00000, RZ, 0xc0, !PT ;  /* 0x7ff0000009107812 */ /* 0x000fc800078ec0ff */
[CC--:B------:R-:W-:Y:S02]  /*20c0*/  VIADDMNMX R12, R29.reuse, -R16.reuse, 0xb9600000, !PT ;  /* 0xb96000001d0c7446 */ /* 0x0c0fe40007800910 */
[----:B------:R-:W-:Y:S02]  /*20d0*/  ISETP.GE.U32.AND P0, PT, R29, R16, PT ;  /* 0x000000101d00720c */ /* 0x000fe40003f06070 */
[----:B------:R-:W-:Y:S02]  /*20e0*/  VIMNMX R12, PT, PT, R12, 0x46a00000, PT ;  /* 0x46a000000c0c7848 */ /* 0x000fe40003fe0100 */
[----:B------:R-:W-:-:S05]  /*20f0*/  SEL R13, R28, 0x63400000, !P0 ;  /* 0x634000001c0d7807 */ /* 0x000fca0004000000 */
[----:B------:R-:W-:Y:S02]  /*2100*/  IMAD.IADD R20, R12, 0x1, -R13 ;  /* 0x000000010c147824 */ /* 0x000fe400078e0a0d */
[----:B------:R-:W-:Y:S02]  /*2110*/  IMAD.MOV.U32 R12, RZ, RZ, RZ ;  /* 0x000000ffff0c7224 */ /* 0x000fe400078e00ff */
[----:B------:R-:W-:-:S06]  /*2120*/  VIADD R13, R20, 0x7fe00000 ;  /* 0x7fe00000140d7836 */ /* 0x000fcc0000000000 */
[----:B------:R-:W-:-:S10]  /*2130*/  DMUL R16, R18, R12 ;  /* 0x0000000c12107228 */ /* 0x000fd40000000000 */
[----:B------:R-:W-:-:S13]  /*2140*/  FSETP.GTU.AND P0, PT, |R17|, 1.469367938527859385e-39, PT ;  /* 0x001000001100780b */ /* 0x000fda0003f0c200 */
[----:B------:R-:W-:Y:S05]  /*2150*/  @P0 BRA `(.L_x_68) ;  /* 0x0000000000940947 */ /* 0x000fea0003800000 */
[----:B------:R-:W-:Y:S01]  /*2160*/  DFMA R10, R18, -R10, R14 ;  /* 0x8000000a120a722b */ /* 0x000fe2000000000e */
[----:B------:R-:W-:-:S09]  /*2170*/  IMAD.MOV.U32 R12, RZ, RZ, RZ ;  /* 0x000000ffff0c7224 */ /* 0x000fd200078e00ff */
[C---:B------:R-:W-:Y:S02]  /*2180*/  FSETP.NEU.AND P0, PT, R11.reuse, RZ, PT ;  /* 0x000000ff0b00720b */ /* 0x040fe40003f0d000 */
[----:B------:R-:W-:-:S04]  /*2190*/  LOP3.LUT R15, R11, 0x80000000, R9, 0x48, !PT ;  /* 0x800000000b0f7812 */ /* 0x000fc800078e4809 */
[----:B------:R-:W-:-:S07]  /*21a0*/  LOP3.LUT R13, R15, R13, RZ, 0xfc, !PT ;  /* 0x0000000d0f0d7212 */ /* 0x000fce00078efcff */
[----:B------:R-:W-:Y:S05]  /*21b0*/  @!P0 BRA `(.L_x_68) ;  /* 0x00000000007c8947 */ /* 0x000fea0003800000 */
[----:B------:R-:W-:Y:S01]  /*21c0*/  IMAD.MOV R9, RZ, RZ, -R20 ;  /* 0x000000ffff097224 */ /* 0x000fe200078e0a14 */
[----:B------:R-:W-:Y:S01]  /*21d0*/  DMUL.RP R12, R18, R12 ;  /* 0x0000000c120c7228 */ /* 0x000fe20000008000 */
[----:B------:R-:W-:-:S06]  /*21e0*/  IMAD.MOV.U32 R8, RZ, RZ, RZ ;  /* 0x000000ffff087224 */ /* 0x000fcc00078e00ff */
[----:B------:R-:W-:-:S03]  /*21f0*/  DFMA R8, R16, -R8, R18 ;  /* 0x800000081008722b */ /* 0x000fc60000000012 */
[----:B------:R-:W-:-:S03]  /*2200*/  LOP3.LUT R15, R13, R15, RZ, 0x3c, !PT ;  /* 0x0000000f0d0f7212 */ /* 0x000fc600078e3cff */
[----:B------:R-:W-:-:S04]  /*2210*/  IADD3 R8, PT, PT, -R20, -0x43300000, RZ ;  /* 0xbcd0000014087810 */ /* 0x000fc80007ffe1ff */
[----:B------:R-:W-:-:S04]  /*2220*/  FSETP.NEU.AND P0, PT, |R9|, R8, PT ;  /* 0x000000080900720b */ /* 0x000fc80003f0d200 */
[----:B------:R-:W-:Y:S02]  /*2230*/  FSEL R16, R12, R16, !P0 ;  /* 0x000000100c107208 */ /* 0x000fe40004000000 */
[----:B------:R-:W-:Y:S01]  /*2240*/  FSEL R17, R15, R17, !P0 ;  /* 0x000000110f117208 */ /* 0x000fe20004000000 */
[----:B------:R-:W-:Y:S06]  /*2250*/  BRA `(.L_x_68) ;  /* 0x0000000000547947 */ /* 0x000fec0003800000 */
.L_x_67:
[----:B------:R-:W-:-:S14]  /*2260*/  DSETP.NAN.AND P0, PT, R12, R12, PT ;  /* 0x0000000c0c00722a */ /* 0x000fdc0003f08000 */
[----:B------:R-:W-:Y:S05]  /*2270*/  @P0 BRA `(.L_x_69) ;  /* 0x0000000000440947 */ /* 0x000fea0003800000 */
[----:B------:R-:W-:-:S14]  /*2280*/  DSETP.NAN.AND P0, PT, R8, R8, PT ;  /* 0x000000080800722a */ /* 0x000fdc0003f08000 */
[----:B------:R-:W-:Y:S05]  /*2290*/  @P0 BRA `(.L_x_70) ;  /* 0x0000000000300947 */ /* 0x000fea0003800000 */
[----:B------:R-:W-:Y:S01]  /*22a0*/  ISETP.NE.AND P0, PT, R27, R26, PT ;  /* 0x0000001a1b00720c */ /* 0x000fe20003f05270 */
[----:B------:R-:W-:Y:S02]  /*22b0*/  IMAD.MOV.U32 R16, RZ, RZ, 0x0 ;  /* 0x00000000ff107424 */ /* 0x000fe400078e00ff */
[----:B------:R-:W-:-:S10]  /*22c0*/  IMAD.MOV.U32 R17, RZ, RZ, -0x80000 ;  /* 0xfff80000ff117424 */ /* 0x000fd400078e00ff */
[----:B------:R-:W-:Y:S05]  /*22d0*/  @!P0 BRA `(.L_x_68) ;  /* 0x0000000000348947 */ /* 0x000fea0003800000 */
[----:B------:R-:W-:Y:S02]  /*22e0*/  ISETP.NE.AND P0, PT, R27, 0x7ff00000, PT ;  /* 0x7ff000001b00780c */ /* 0x000fe40003f05270 */
[----:B------:R-:W-:Y:S02]  /*22f0*/  LOP3.LUT R17, R13, 0x80000000, R9, 0x48, !PT ;  /* 0x800000000d117812 */ /* 0x000fe400078e4809 */
[----:B------:R-:W-:-:S13]  /*2300*/  ISETP.EQ.OR P0, PT, R26, RZ, !P0 ;  /* 0x000000ff1a00720c */ /* 0x000fda0004702670 */
[----:B------:R-:W-:Y:S01]  /*2310*/  @P0 LOP3.LUT R8, R17, 0x7ff00000, RZ, 0xfc, !PT ;  /* 0x7ff0000011080812 */ /* 0x000fe200078efcff */
[----:B------:R-:W-:Y:S01]  /*2320*/  @!P0 IMAD.MOV.U32 R16, RZ, RZ, RZ ;  /* 0x000000ffff108224 */ /* 0x000fe200078e00ff */
[----:B------:R-:W-:-:S03]  /*2330*/  @P0 MOV R16, RZ ;  /* 0x000000ff00100202 */ /* 0x000fc60000000f00 */
[----:B------:R-:W-:Y:S01]  /*2340*/  @P0 IMAD.MOV.U32 R17, RZ, RZ, R8 ;  /* 0x000000ffff110224 */ /* 0x000fe200078e0008 */
[----:B------:R-:W-:Y:S06]  /*2350*/  BRA `(.L_x_68) ;  /* 0x0000000000147947 */ /* 0x000fec0003800000 */
.L_x_70:
[----:B------:R-:W-:Y:S01]  /*2360*/  LOP3.LUT R17, R9, 0x80000, RZ, 0xfc, !PT ;  /* 0x0008000009117812 */ /* 0x000fe200078efcff */
[----:B------:R-:W-:Y:S01]  /*2370*/  IMAD.MOV.U32 R16, RZ, RZ, R8 ;  /* 0x000000ffff107224 */ /* 0x000fe200078e0008 */
[----:B------:R-:W-:Y:S06]  /*2380*/  BRA `(.L_x_68) ;  /* 0x0000000000087947 */ /* 0x000fec0003800000 */
.L_x_69:
[----:B------:R-:W-:Y:S01]  /*2390*/  LOP3.LUT R17, R13, 0x80000, RZ, 0xfc, !PT ;  /* 0x000800000d117812 */ /* 0x000fe200078efcff */
[----:B------:R-:W-:-:S07]  /*23a0*/  IMAD.MOV.U32 R16, RZ, RZ, R12 ;  /* 0x000000ffff107224 */ /* 0x000fce00078e000c */
.L_x_68:
[----:B------:R-:W-:Y:S05]  /*23b0*/  BSYNC.RECONVERGENT B2 ;  /* 0x0000000000027941 */ /* 0x000fea0003800200 */
.L_x_66:
[----:B------:R-:W-:Y:S02]  /*23c0*/  IMAD.MOV.U32 R8, RZ, RZ, R0 ;  /* 0x000000ffff087224 */ /* 0x000fe400078e0000 */
[----:B------:R-:W-:Y:S02]  /*23d0*/  IMAD.MOV.U32 R9, RZ, RZ, 0x0 ;  /* 0x00000000ff097424 */ /* 0x000fe400078e00ff */
[----:B------:R-:W-:Y:S02]  /*23e0*/  IMAD.MOV.U32 R10, RZ, RZ, R16 ;  /* 0x000000ffff0a7224 */ /* 0x000fe400078e0010 */
[----:B------:R-:W-:Y:S01]  /*23f0*/  IMAD.MOV.U32 R11, RZ, RZ, R17 ;  /* 0x000000ffff0b7224 */ /* 0x000fe200078e0011 */
[----:B------:R-:W-:Y:S06]  /*2400*/  RET.REL.NODEC R8 `(_Z10validationPfP11clusterinfoS_iS_S_Pd) ;  /* 0xffffffd808fc7950 */ /* 0x000fec0003c3ffff */
        .weak           $__internal_2_$__cuda_sm20_dsqrt_rn_f64_mediumpath_v1
        .type           $__internal_2_$__cuda_sm20_dsqrt_rn_f64_mediumpath_v1,@function
        .size           $__internal_2_$__cuda_sm20_dsqrt_rn_f64_mediumpath_v1,($_Z10validationPfP11clusterinfoS_iS_S_Pd$__internal_accurate_pow - $__internal_2_$__cuda_sm20_dsqrt_rn_f64_mediumpath_v1)
$__internal_2_$__cuda_sm20_dsqrt_rn_f64_mediumpath_v1:
[----:B------:R-:W-:Y:S01]  /*2410*/  ISETP.GE.U32.AND P1, PT, R10, -0x3400000, PT ;  /* 0xfcc000000a00780c */ /* 0x000fe20003f26070 */
[----:B------:R-:W-:Y:S01]  /*2420*/  BSSY.RECONVERGENT B4, `(.L_x_71) ;  /* 0x0000026000047945 */ /* 0x000fe20003800200 */
[----:B------:R-:W-:Y:S02]  /*2430*/  IMAD.MOV.U32 R10, RZ, RZ, R42 ;  /* 0x000000ffff0a7224 */ /* 0x000fe400078e002a */
[----:B------:R-:W-:Y:S02]  /*2440*/  IMAD.MOV.U32 R14, RZ, RZ, R30 ;  /* 0x000000ffff0e7224 */ /* 0x000fe400078e001e */
[----:B------:R-:W-:-:S07]  /*2450*/  IMAD.MOV.U32 R15, RZ, RZ, R31 ;  /* 0x000000ffff0f7224 */ /* 0x000fce00078e001f */
[----:B------:R-:W-:Y:S05]  /*2460*/  @!P1 BRA `(.L_x_72) ;  /* 0x0000000000209947 */ /* 0x000fea0003800000 */
[----:B------:R-:W-:-:S10]  /*2470*/  DFMA.RM R12, R14, R12, R26 ;  /* 0x0000000c0e0c722b */ /* 0x000fd4000000401a */
[----:B------:R-:W-:-:S05]  /*2480*/  IADD3 R14, P1, PT, R12, 0x1, RZ ;  /* 0x000000010c0e7810 */ /* 0x000fca0007f3e0ff */
[----:B------:R-:W-:-:S06]  /*2490*/  IMAD.X R15, RZ, RZ, R13, P1 ;  /* 0x000000ffff0f7224 */ /* 0x000fcc00008e060d */
[----:B------:R-:W-:-:S08]  /*24a0*/  DFMA.RP R10, -R12, R14, R10 ;  /* 0x0000000e0c0a722b */ /* 0x000fd0000000810a */
[----:B------:R-:W-:-:S06]  /*24b0*/  DSETP.GT.AND P1, PT, R10, RZ, PT ;  /* 0x000000ff0a00722a */ /* 0x000fcc0003f24000 */
[----:B------:R-:W-:Y:S02]  /*24c0*/  FSEL R12, R14, R12, P1 ;  /* 0x0000000c0e0c7208 */ /* 0x000fe40000800000 */
[----:B------:R-:W-:Y:S01]  /*24d0*/  FSEL R13, R15, R13, P1 ;  /* 0x0000000d0f0d7208 */ /* 0x000fe20000800000 */
[----:B------:R-:W-:Y:S06]  /*24e0*/  BRA `(.L_x_73) ;  /* 0x0000000000647947 */ /* 0x000fec0003800000 */
.L_x_72:
[----:B------:R-:W-:-:S14]  /*24f0*/  DSETP.NE.AND P1, PT, R10, RZ, PT ;  /* 0x000000ff0a00722a */ /* 0x000fdc0003f25000 */
[----:B------:R-:W-:Y:S05]  /*2500*/  @!P1 BRA `(.L_x_74) ;  /* 0x0000000000589947 */ /* 0x000fea0003800000 */
[----:B------:R-:W-:-:S13]  /*2510*/  ISETP.GE.AND P1, PT, R11, RZ, PT ;  /* 0x000000ff0b00720c */ /* 0x000fda0003f26270 */
[----:B------:R-:W-:Y:S01]  /*2520*/  @!P1 MOV R12, 0x0 ;  /* 0x00000000000c9802 */ /* 0x000fe20000000f00 */
[----:B------:R-:W-:Y:S01]  /*2530*/  @!P1 IMAD.MOV.U32 R13, RZ, RZ, -0x80000 ;  /* 0xfff80000ff0d9424 */ /* 0x000fe200078e00ff */
[----:B------:R-:W-:Y:S06]  /*2540*/  @!P1 BRA `(.L_x_73) ;  /* 0x00000000004c9947 */ /* 0x000fec0003800000 */
[----:B------:R-:W-:-:S13]  /*2550*/  ISETP.GT.AND P1, PT, R11, 0x7fefffff, PT ;  /* 0x7fefffff0b00780c */ /* 0x000fda0003f24270 */
[----:B------:R-:W-:Y:S05]  /*2560*/  @P1 BRA `(.L_x_74) ;  /* 0x0000000000401947 */ /* 0x000fea0003800000 */
[----:B------:R-:W-:Y:S01]  /*2570*/  DMUL R10, R10, 8.11296384146066816958e+31 ;  /* 0x469000000a0a7828 */ /* 0x000fe20000000000 */
[----:B------:R-:W-:Y:S02]  /*2580*/  IMAD.MOV.U32 R12, RZ, RZ, RZ ;  /* 0x000000ffff0c7224 */ /* 0x000fe400078e00ff */
[----:B------:R-:W-:Y:S02]  /*2590*/  IMAD.MOV.U32 R26, RZ, RZ, 0x0 ;  /* 0x00000000ff1a7424 */ /* 0x000fe400078e00ff */
[----:B------:R-:W-:Y:S01]  /*25a0*/  IMAD.MOV.U32 R27, RZ, RZ, 0x3fd80000 ;  /* 0x3fd80000ff1b7424 */ /* 0x000fe200078e00ff */
[----:B------:R-:W0:Y:S02]  /*25b0*/  MUFU.RSQ64H R13, R11 ;  /* 0x0000000b000d7308 */ /* 0x000e240000001c00 */
[----:B0-----:R-:W-:-:S08]  /*25c0*/  DMUL R14, R12, R12 ;  /* 0x0000000c0c0e7228 */ /* 0x001fd00000000000 */
[----:B------:R-:W-:-:S08]  /*25d0*/  DFMA R14, R10, -R14, 1 ;  /* 0x3ff000000a0e742b */ /* 0x000fd0000000080e */
[----:B------:R-:W-:Y:S02]  /*25e0*/  DFMA R26, R14, R26, 0.5 ;  /* 0x3fe000000e1a742b */ /* 0x000fe4000000001a */
[----:B------:R-:W-:-:S08]  /*25f0*/  DMUL R14, R12, R14 ;  /* 0x0000000e0c0e7228 */ /* 0x000fd00000000000 */
[----:B------:R-:W-:-:S08]  /*2600*/  DFMA R14, R26, R14, R12 ;  /* 0x0000000e1a0e722b */ /* 0x000fd0000000000c */
[----:B------:R-:W-:Y:S02]  /*2610*/  DMUL R12, R10, R14 ;  /* 0x0000000e0a0c7228 */ /* 0x000fe40000000000 */
[----:B------:R-:W-:-:S06]  /*2620*/  VIADD R15, R15, 0xfff00000 ;  /* 0xfff000000f0f7836 */ /* 0x000fcc0000000000 */
[----:B------:R-:W-:-:S08]  /*2630*/  DFMA R26, R12, -R12, R10 ;  /* 0x8000000c0c1a722b */ /* 0x000fd0000000000a */
[----:B------:R-:W-:-:S10]  /*2640*/  DFMA R12, R14, R26, R12 ;  /* 0x0000001a0e0c722b */ /* 0x000fd4000000000c */
[----:B------:R-:W-:Y:S01]  /*2650*/  VIADD R13, R13, 0xfcb00000 ;  /* 0xfcb000000d0d7836 */ /* 0x000fe20000000000 */
[----:B------:R-:W-:Y:S06]  /*2660*/  BRA `(.L_x_73) ;  /* 0x0000000000047947 */ /* 0x000fec0003800000 */
.L_x_74:
[----:B------:R-:W-:-:S11]  /*2670*/  DADD R12, R10, R10 ;  /* 0x000000000a0c7229 */ /* 0x000fd6000000000a */
.L_x_73:
[----:B------:R-:W-:Y:S05]  /*2680*/  BSYNC.RECONVERGENT B4 ;  /* 0x0000000000047941 */ /* 0x000fea0003800200 */
.L_x_71:
[----:B------:R-:W-:Y:S02]  /*2690*/  IMAD.MOV.U32 R10, RZ, RZ, R0 ;  /* 0x000000ffff0a7224 */ /* 0x000fe400078e0000 */
[----:B------:R-:W-:-:S04]  /*26a0*/  IMAD.MOV.U32 R11, RZ, RZ, 0x0 ;  /* 0x00000000ff0b7424 */ /* 0x000fc800078e00ff */
[----:B------:R-:W-:Y:S05]  /*26b0*/  RET.REL.NODEC R10 `(_Z10validationPfP11clusterinfoS_iS_S_Pd) ;  /* 0xffffffd80a507950 */ /* 0x000fea0003c3ffff */
        .type           $_Z10validationPfP11clusterinfoS_iS_S_Pd$__internal_accurate_pow,@function
        .size           $_Z10validationPfP11clusterinfoS_iS_S_Pd$__internal_accurate_pow,(.L_x_194 - $_Z10validationPfP11clusterinfoS_iS_S_Pd$__internal_accurate_pow)
$_Z10validationPfP11clusterinfoS_iS_S_Pd$__internal_accurate_pow:
[----:B------:R-:W-:Y:S01]  /*26c0*/  ISETP.GT.U32.AND P1, PT, R35, 0xfffff, PT ;  /* 0x000fffff2300780c */ /* 0x000fe20003f24070 */
[--C-:B------:R-:W-:Y:S01]  /*26d0*/  IMAD.MOV.U32 R26, RZ, RZ, R35.reuse ;  /* 0x000000ffff1a7224 */ /* 0x100fe200078e0023 */
[----:B------:R-:W-:Y:S01]  /*26e0*/  UMOV UR6, 0x7d2cafe2 ;  /* 0x7d2cafe200067882 */ /* 0x000fe20000000000 */
[----:B------:R-:W-:Y:S01]  /*26f0*/  UMOV UR7, 0x3eb0f5ff ;  /* 0x3eb0f5ff00077882 */ /* 0x000fe20000000000 */
[----:B------:R-:W-:Y:S01]  /*2700*/  SHF.R.U32.HI R48, RZ, 0x14, R35 ;  /* 0x00000014ff307819 */ /* 0x000fe20000011623 */
[----:B------:R-:W-:Y:S01]  /*2710*/  UMOV UR12, 0x3b39803f ;  /* 0x3b39803f000c7882 */ /* 0x000fe20000000000 */
[----:B------:R-:W-:-:S07]  /*2720*/  UMOV UR13, 0x3c7abc9e ;  /* 0x3c7abc9e000d7882 */ /* 0x000fce0000000000 */
[----:B------:R-:W-:-:S10]  /*2730*/  @!P1 DMUL R32, R34, 1.80143985094819840000e+16 ;  /* 0x4350000022209828 */ /* 0x000fd40000000000 */
[----:B------:R-:W-:Y:S01]  /*2740*/  @!P1 IMAD.MOV.U32 R26, RZ, RZ, R33 ;  /* 0x000000ffff1a9224 */ /* 0x000fe200078e0021 */
[----:B------:R-:W-:Y:S01]  /*2750*/  @!P1 LEA.HI R48, R33, 0xffffffca, RZ, 0xc ;  /* 0xffffffca21309811 */ /* 0x000fe200078f60ff */
[----:B------:R-:W-:-:S03]  /*2760*/  @!P1 IMAD.MOV.U32 R34, RZ, RZ, R32 ;  /* 0x000000ffff229224 */ /* 0x000fc600078e0020 */
[----:B------:R-:W-:Y:S02]  /*2770*/  LOP3.LUT R27, R26, 0x800fffff, RZ, 0xc0, !PT ;  /* 0x800fffff1a1b7812 */ /* 0x000fe400078ec0ff */
[----:B------:R-:W-:Y:S02]  /*2780*/  MOV R36, R34 ;  /* 0x0000002200247202 */ /* 0x000fe40000000f00 */
[----:B------:R-:W-:-:S04]  /*2790*/  LOP3.LUT R27, R27, 0x3ff00000, RZ, 0xfc, !PT ;  /* 0x3ff000001b1b7812 */ /* 0x000fc800078efcff */
[----:B------:R-:W-:Y:S01]  /*27a0*/  ISETP.GE.U32.AND P2, PT, R27, 0x3ff6a09f, PT ;  /* 0x3ff6a09f1b00780c */ /* 0x000fe20003f46070 */
[----:B------:R-:W-:-:S12]  /*27b0*/  IMAD.MOV.U32 R37, RZ, RZ, R27 ;  /* 0x000000ffff257224 */ /* 0x000fd800078e001b */
[----:B------:R-:W-:-:S04]  /*27c0*/  @P2 VIADD R26, R37, 0xfff00000 ;  /* 0xfff00000251a2836 */ /* 0x000fc80000000000 */
[----:B------:R-:W-:Y:S02]  /*27d0*/  @P2 IMAD.MOV.U32 R37, RZ, RZ, R26 ;  /* 0x000000ffff252224 */ /* 0x000fe400078e001a */
[----:B------:R-:W-:-:S04]  /*27e0*/  IMAD.MOV.U32 R26, RZ, RZ, RZ ;  /* 0x000000ffff1a7224 */ /* 0x000fc800078e00ff */
[C---:B------:R-:W-:Y:S02]  /*27f0*/  DADD R38, R36.reuse, 1 ;  /* 0x3ff0000024267429 */ /* 0x040fe40000000000 */
[----:B------:R-:W-:-:S04]  /*2800*/  DADD R36, R36, -1 ;  /* 0xbff0000024247429 */ /* 0x000fc80000000000 */
[----:B------:R-:W0:Y:S02]  /*2810*/  MUFU.RCP64H R27, R39 ;  /* 0x00000027001b7308 */ /* 0x000e240000001800 */
[----:B0-----:R-:W-:-:S08]  /*2820*/  DFMA R30, -R38, R26, 1 ;  /* 0x3ff00000261e742b */ /* 0x001fd0000000011a */
[----:B------:R-:W-:-:S08]  /*2830*/  DFMA R30, R30, R30, R30 ;  /* 0x0000001e1e1e722b */ /* 0x000fd0000000001e */
[----:B------:R-:W-:-:S08]  /*2840*/  DFMA R30, R26, R30, R26 ;  /* 0x0000001e1a1e722b */ /* 0x000fd0000000001a */
[----:B------:R-:W-:-:S08]  /*2850*/  DMUL R26, R36, R30 ;  /* 0x0000001e241a7228 */ /* 0x000fd00000000000 */
[----:B------:R-:W-:-:S08]  /*2860*/  DFMA R26, R36, R30, R26 ;  /* 0x0000001e241a722b */ /* 0x000fd0000000001a */
[----:B------:R-:W-:Y:S02]  /*2870*/  DADD R28, R36, -R26 ;  /* 0x00000000241c7229 */ /* 0x000fe4000000081a */
[CC--:B------:R-:W-:Y:S02]  /*2880*/  DMUL R38, R26.reuse, R26.reuse ;  /* 0x0000001a1a267228 */ /* 0x0c0fe40000000000 */
[----:B------:R-:W-:-:S04]  /*2890*/  DMUL R34, R26, R26 ;  /* 0x0000001a1a227228 */ /* 0x000fc80000000000 */
[----:B------:R-:W-:-:S08]  /*28a0*/  DADD R28, R28, R28 ;  /* 0x000000001c1c7229 */ /* 0x000fd0000000001c */
[----:B------:R-:W-:Y:S01]  /*28b0*/  DFMA R28, R36, -R26, R28 ;  /* 0x8000001a241c722b */ /* 0x000fe2000000001c */
[----:B------:R-:W-:Y:S02]  /*28c0*/  IMAD.MOV.U32 R36, RZ, RZ, 0x41ad3b5a ;  /* 0x41ad3b5aff247424 */ /* 0x000fe400078e00ff */
[----:B------:R-:W-:-:S05]  /*28d0*/  IMAD.MOV.U32 R37, RZ, RZ, 0x3ed0f5d2 ;  /* 0x3ed0f5d2ff257424 */ /* 0x000fca00078e00ff */
[----:B------:R-:W-:Y:S02]  /*28e0*/  DMUL R28, R30, R28 ;  /* 0x0000001c1e1c7228 */ /* 0x000fe40000000000 */
[----:B------:R-:W-:Y:S01]  /*28f0*/  DFMA R36, R38, UR6, R36 ;  /* 0x0000000626247c2b */ /* 0x000fe20008000024 */
[----:B------:R-:W-:Y:S01]  /*2900*/  UMOV UR6, 0x75488a3f ;  /* 0x75488a3f00067882 */ /* 0x000fe20000000000 */
[----:B------:R-:W-:-:S06]  /*2910*/  UMOV UR7, 0x3ef3b20a ;  /* 0x3ef3b20a00077882 */ /* 0x000fcc0000000000 */
[----:B------:R-:W-:Y:S01]  /*2920*/  DFMA R36, R38, R36, UR6 ;  /* 0x0000000626247e2b */ /* 0x000fe20008000024 */
        /* <DEDUP_REMOVED lines=14> */
[----:B------:R-:W-:-:S08]  /*2a10*/  DFMA R30, R38, R36, UR6 ;  /* 0x00000006261e7e2b */ /* 0x000fd00008000024 */
[----:B------:R-:W-:Y:S01]  /*2a20*/  DADD R32, -R30, UR6 ;  /* 0x000000061e207e29 */ /* 0x000fe20008000100 */
[----:B------:R-:W-:Y:S01]  /*2a30*/  UMOV UR6, 0xb9e7b0 ;  /* 0x00b9e7b000067882 */ /* 0x000fe20000000000 */
[----:B------:R-:W-:-:S06]  /*2a40*/  UMOV UR7, 0x3c46a4cb ;  /* 0x3c46a4cb00077882 */ /* 0x000fcc0000000000 */
[----:B------:R-:W-:Y:S02]  /*2a50*/  DFMA R32, R38, R36, R32 ;  /* 0x000000242620722b */ /* 0x000fe40000000020 */
[----:B------:R-:W-:Y:S01]  /*2a60*/  DFMA R38, R26, R26, -R34 ;  /* 0x0000001a1a26722b */ /* 0x000fe20000000822 */
[----:B------:R-:W-:Y:S02]  /*2a70*/  VIADD R37, R29, 0x100000 ;  /* 0x001000001d257836 */ /* 0x000fe40000000000 */
[----:B------:R-:W-:-:S03]  /*2a80*/  IMAD.MOV.U32 R36, RZ, RZ, R28 ;  /* 0x000000ffff247224 */ /* 0x000fc600078e001c */
[----:B------:R-:W-:Y:S01]  /*2a90*/  DADD R32, R32, -UR6 ;  /* 0x8000000620207e29 */ /* 0x000fe20008000000 */
[----:B------:R-:W-:Y:S01]  /*2aa0*/  UMOV UR6, 0x80000000 ;  /* 0x8000000000067882 */ /* 0x000fe20000000000 */
[----:B------:R-:W-:Y:S01]  /*2ab0*/  UMOV UR7, 0x43300000 ;  /* 0x4330000000077882 */ /* 0x000fe20000000000 */
[C---:B------:R-:W-:Y:S02]  /*2ac0*/  DFMA R36, R26.reuse, R36, R38 ;  /* 0x000000241a24722b */ /* 0x040fe40000000026 */
[----:B------:R-:W-:-:S08]  /*2ad0*/  DMUL R38, R26, R34 ;  /* 0x000000221a267228 */ /* 0x000fd00000000000 */
[----:B------:R-:W-:-:S08]  /*2ae0*/  DFMA R40, R26, R34, -R38 ;  /* 0x000000221a28722b */ /* 0x000fd00000000826 */
[----:B------:R-:W-:Y:S02]  /*2af0*/  DFMA R40, R28, R34, R40 ;  /* 0x000000221c28722b */ /* 0x000fe40000000028 */
[----:B------:R-:W-:-:S06]  /*2b00*/  DADD R34, R30, R32 ;  /* 0x000000001e227229 */ /* 0x000fcc0000000020 */
[----:B------:R-:W-:Y:S02]  /*2b10*/  DFMA R36, R26, R36, R40 ;  /* 0x000000241a24722b */ /* 0x000fe40000000028 */
[----:B------:R-:W-:-:S08]  /*2b20*/  DADD R40, R30, -R34 ;  /* 0x000000001e287229 */ /* 0x000fd00000000822 */
[----:B------:R-:W-:Y:S02]  /*2b30*/  DADD R40, R32, R40 ;  /* 0x0000000020287229 */ /* 0x000fe40000000028 */
[----:B------:R-:W-:-:S08]  /*2b40*/  DMUL R32, R34, R38 ;  /* 0x0000002622207228 */ /* 0x000fd00000000000 */
[----:B------:R-:W-:-:S08]  /*2b50*/  DFMA R30, R34, R38, -R32 ;  /* 0x00000026221e722b */ /* 0x000fd00000000820 */
[----:B------:R-:W-:-:S08]  /*2b60*/  DFMA R30, R34, R36, R30 ;  /* 0x00000024221e722b */ /* 0x000fd0000000001e */
[----:B------:R-:W-:-:S08]  /*2b70*/  DFMA R40, R40, R38, R30 ;  /* 0x000000262828722b */ /* 0x000fd0000000001e */
[----:B------:R-:W-:-:S08]  /*2b80*/  DADD R34, R32, R40 ;  /* 0x0000000020227229 */ /* 0x000fd00000000028 */
[--C-:B------:R-:W-:Y:S02]  /*2b90*/  DADD R30, R26, R34.reuse ;  /* 0x000000001a1e7229 */ /* 0x100fe40000000022 */
[----:B------:R-:W-:-:S06]  /*2ba0*/  DADD R32, R32, -R34 ;  /* 0x0000000020207229 */ /* 0x000fcc0000000822 */
[----:B------:R-:W-:Y:S02]  /*2bb0*/  DADD R26, R26, -R30 ;  /* 0x000000001a1a7229 */ /* 0x000fe4000000081e */
[----:B------:R-:W-:-:S06]  /*2bc0*/  DADD R32, R40, R32 ;  /* 0x0000000028207229 */ /* 0x000fcc0000000020 */
[----:B------:R-:W-:-:S08]  /*2bd0*/  DADD R26, R34, R26 ;  /* 0x00000000221a7229 */ /* 0x000fd0000000001a */
[----:B------:R-:W-:Y:S01]  /*2be0*/  DADD R32, R32, R26 ;  /* 0x0000000020207229 */ /* 0x000fe2000000001a */
[C---:B------:R-:W-:Y:S02]  /*2bf0*/  VIADD R26, R48.reuse, 0xfffffc01 ;  /* 0xfffffc01301a7836 */ /* 0x040fe40000000000 */
[----:B------:R-:W-:Y:S02]  /*2c00*/  @P2 VIADD R26, R48, 0xfffffc02 ;  /* 0xfffffc02301a2836 */ /* 0x000fe40000000000 */
[----:B------:R-:W-:-:S03]  /*2c10*/  IMAD.MOV.U32 R27, RZ, RZ, 0x43300000 ;  /* 0x43300000ff1b7424 */ /* 0x000fc600078e00ff */
[----:B------:R-:W-:Y:S01]  /*2c20*/  DADD R28, R28, R32 ;  /* 0x000000001c1c7229 */ /* 0x000fe20000000020 */
[----:B------:R-:W-:-:S06]  /*2c30*/  LOP3.LUT R26, R26, 0x80000000, RZ, 0x3c, !PT ;  /* 0x800000001a1a7812 */ /* 0x000fcc00078e3cff */
[----:B------:R-:W-:Y:S01]  /*2c40*/  DADD R32, R26, -UR6 ;  /* 0x800000061a207e29 */ /* 0x000fe20008000000 */
[----:B------:R-:W-:Y:S01]  /*2c50*/  UMOV UR6, 0xfefa39ef ;  /* 0xfefa39ef00067882 */ /* 0x000fe20000000000 */
[----:B------:R-:W-:Y:S01]  /*2c60*/  DADD R34, R30, R28 ;  /* 0x000000001e227229 */ /* 0x000fe2000000001c */
[----:B------:R-:W-:-:S07]  /*2c70*/  UMOV UR7, 0x3fe62e42 ;  /* 0x3fe62e4200077882 */ /* 0x000fce0000000000 */
[--C-:B------:R-:W-:Y:S02]  /*2c80*/  DFMA R26, R32, UR6, R34.reuse ;  /* 0x00000006201a7c2b */ /* 0x100fe40008000022 */
[----:B------:R-:W-:-:S06]  /*2c90*/  DADD R36, R30, -R34 ;  /* 0x000000001e247229 */ /* 0x000fcc0000000822 */
[----:B------:R-:W-:Y:S02]  /*2ca0*/  DFMA R30, R32, -UR6, R26 ;  /* 0x80000006201e7c2b */ /* 0x000fe4000800001a */
[----:B------:R-:W-:-:S06]  /*2cb0*/  DADD R36, R28, R36 ;  /* 0x000000001c247229 */ /* 0x000fcc0000000024 */
[----:B------:R-:W-:Y:S01]  /*2cc0*/  DADD R30, -R34, R30 ;  /* 0x00000000221e7229 */ /* 0x000fe2000000011e */
[----:B------:R-:W-:Y:S01]  /*2cd0*/  MOV R34, 0x652b82fe ;  /* 0x652b82fe00227802 */ /* 0x000fe20000000f00 */
[----:B------:R-:W-:-:S06]  /*2ce0*/  IMAD.MOV.U32 R35, RZ, RZ, 0x3ff71547 ;  /* 0x3ff71547ff237424 */ /* 0x000fcc00078e00ff */
[----:B------:R-:W-:-:S08]  /*2cf0*/  DADD R30, R36, -R30 ;  /* 0x00000000241e7229 */ /* 0x000fd0000000081e */
[----:B------:R-:W-:-:S08]  /*2d00*/  DFMA R32, R32, UR12, R30 ;  /* 0x0000000c20207c2b */ /* 0x000fd0000800001e */
[----:B------:R-:W-:-:S08]  /*2d10*/  DADD R28, R26, R32 ;  /* 0x000000001a1c7229 */ /* 0x000fd00000000020 */
[----:B------:R-:W-:Y:S02]  /*2d20*/  DADD R30, R26, -R28 ;  /* 0x000000001a1e7229 */ /* 0x000fe4000000081c */
[----:B------:R-:W-:-:S06]  /*2d30*/  DMUL R26, R28, 2 ;  /* 0x400000001c1a7828 */ /* 0x000fcc0000000000 */
[----:B------:R-:W-:Y:S02]  /*2d40*/  DADD R30, R32, R30 ;  /* 0x00000000201e7229 */ /* 0x000fe4000000001e */
[----:B------:R-:W-:-:S08]  /*2d50*/  DFMA R28, R28, 2, -R26 ;  /* 0x400000001c1c782b */ /* 0x000fd0000000081a */
[----:B------:R-:W-:-:S08]  /*2d60*/  DFMA R30, R30, 2, R28 ;  /* 0x400000001e1e782b */ /* 0x000fd0000000001c */
[----:B------:R-:W-:-:S08]  /*2d70*/  DADD R36, R26, R30 ;  /* 0x000000001a247229 */ /* 0x000fd0000000001e */
[----:B------:R-:W-:Y:S02]  /*2d80*/  DFMA R34, R36, R34, 6.75539944105574400000e+15 ;  /* 0x433800002422742b */ /* 0x000fe40000000022 */
[----:B------:R-:W-:Y:S01]  /*2d90*/  FSETP.GEU.AND P1, PT, |R37|, 4.1917929649353027344, PT ;  /* 0x4086232b2500780b */ /* 0x000fe20003f2e200 */
[----:B------:R-:W-:-:S05]  /*2da0*/  DADD R26, R26, -R36 ;  /* 0x000000001a1a7229 */ /* 0x000fca0000000824 */
[----:B------:R-:W-:-:S03]  /*2db0*/  DADD R28, R34, -6.75539944105574400000e+15 ;  /* 0xc3380000221c7429 */ /* 0x000fc60000000000 */
[----:B------:R-:W-:-:S05]  /*2dc0*/  DADD R30, R30, R26 ;  /* 0x000000001e1e7229 */ /* 0x000fca000000001a */
[----:B------:R-:W-:Y:S01]  /*2dd0*/  DFMA R32, R28, -UR6, R36 ;  /* 0x800000061c207c2b */ /* 0x000fe20008000024 */
[----:B------:R-:W-:Y:S01]  /*2de0*/  UMOV UR6, 0x3b39803f ;  /* 0x3b39803f00067882 */ /* 0x000fe20000000000 */
[----:B------:R-:W-:-:S06]  /*2df0*/  UMOV UR7, 0x3c7abc9e ;  /* 0x3c7abc9e00077882 */ /* 0x000fcc0000000000 */
[----:B------:R-:W-:Y:S01]  /*2e00*/  DFMA R32, R28, -UR6, R32 ;  /* 0x800000061c207c2b */ /* 0x000fe20008000020 */
[----:B------:R-:W-:Y:S01]  /*2e10*/  UMOV UR6, 0x69ce2bdf ;  /* 0x69ce2bdf00067882 */ /* 0x000fe20000000000 */
[----:B------:R-:W-:Y:S01]  /*2e20*/  IMAD.MOV.U32 R28, RZ, RZ, -0x35dec16 ;  /* 0xfca213eaff1c7424 */ /* 0x000fe200078e00ff */
[----:B------:R-:W-:Y:S01]  /*2e30*/  UMOV UR7, 0x3e5ade15 ;  /* 0x3e5ade1500077882 */ /* 0x000fe20000000000 */
[----:B------:R-:W-:-:S06]  /*2e40*/  IMAD.MOV.U32 R29, RZ, RZ, 0x3e928af3 ;  /* 0x3e928af3ff1d7424 */ /* 0x000fcc00078e00ff */
        /* <DEDUP_REMOVED lines=25> */
[----:B------:R-:W-:-:S08]  /*2fe0*/  DFMA R28, R32, R28, 1 ;  /* 0x3ff00000201c742b */ /* 0x000fd0000000001c */
[----:B------:R-:W-:-:S10]  /*2ff0*/  DFMA R28, R32, R28, 1 ;  /* 0x3ff00000201c742b */ /* 0x000fd4000000001c */
[----:B------:R-:W-:Y:S02]  /*3000*/  IMAD R33, R34, 0x100000, R29 ;  /* 0x0010000022217824 */ /* 0x000fe400078e021d */
[----:B------:R-:W-:Y:S01]  /*3010*/  IMAD.MOV.U32 R32, RZ, RZ, R28 ;  /* 0x000000ffff207224 */ /* 0x000fe200078e001c */
[----:B------:R-:W-:Y:S06]  /*3020*/  @!P1 BRA `(.L_x_75) ;  /* 0x0000000000309947 */ /* 0x000fec0003800000 */
[----:B------:R-:W-:Y:S01]  /*3030*/  FSETP.GEU.AND P2, PT, |R37|, 4.2275390625, PT ;  /* 0x408748002500780b */ /* 0x000fe20003f4e200 */
[C---:B------:R-:W-:Y:S02]  /*3040*/  DADD R32, R36.reuse, +INF ;  /* 0x7ff0000024207429 */ /* 0x040fe40000000000 */
[----:B------:R-:W-:-:S08]  /*3050*/  DSETP.GEU.AND P1, PT, R36, RZ, PT ;  /* 0x000000ff2400722a */ /* 0x000fd00003f2e000 */
[----:B------:R-:W-:Y:S02]  /*3060*/  FSEL R32, R32, RZ, P1 ;  /* 0x000000ff20207208 */ /* 0x000fe40000800000 */
[----:B------:R-:W-:Y:S02]  /*3070*/  @!P2 LEA.HI R26, R34, R34, RZ, 0x1 ;  /* 0x00000022221aa211 */ /* 0x000fe400078f08ff */
[----:B------:R-:W-:Y:S02]  /*3080*/  FSEL R33, R33, RZ, P1 ;  /* 0x000000ff21217208 */ /* 0x000fe40000800000 */
[----:B------:R-:W-:-:S05]  /*3090*/  @!P2 SHF.R.S32.HI R26, RZ, 0x1, R26 ;  /* 0x00000001ff1aa819 */ /* 0x000fca000001141a */
[----:B------:R-:W-:Y:S02]  /*30a0*/  @!P2 IMAD.IADD R27, R34, 0x1, -R26 ;  /* 0x00000001221ba824 */ /* 0x000fe400078e0a1a */
[----:B------:R-:W-:Y:S02]  /*30b0*/  @!P2 IMAD R29, R26, 0x100000, R29 ;  /* 0x001000001a1da824 */ /* 0x000fe400078e021d */
[----:B------:R-:W-:Y:S01]  /*30c0*/  @!P2 IMAD.MOV.U32 R26, RZ, RZ, RZ ;  /* 0x000000ffff1aa224 */ /* 0x000fe200078e00ff */
[----:B------:R-:W-:-:S06]  /*30d0*/  @!P2 LEA R27, R27, 0x3ff00000, 0x14 ;  /* 0x3ff000001b1ba811 */ /* 0x000fcc00078ea0ff */
[----:B------:R-:W-:-:S11]  /*30e0*/  @!P2 DMUL R32, R28, R26 ;  /* 0x0000001a1c20a228 */ /* 0x000fd60000000000 */
.L_x_75:
[----:B------:R-:W-:Y:S01]  /*30f0*/  DFMA R30, R30, R32, R32 ;  /* 0x000000201e1e722b */ /* 0x000fe20000000020 */
[----:B------:R-:W-:Y:S01]  /*3100*/  IMAD.MOV.U32 R28, RZ, RZ, R0 ;  /* 0x000000ffff1c7224 */ /* 0x000fe200078e0000 */
[----:B------:R-:W-:Y:S01]  /*3110*/  DSETP.NEU.AND P1, PT, |R32|, +INF , PT ;  /* 0x7ff000002000742a */ /* 0x000fe20003f2d200 */
[----:B------:R-:W-:-:S07]  /*3120*/  IMAD.MOV.U32 R29, RZ, RZ, 0x0 ;  /* 0x00000000ff1d7424 */ /* 0x000fce00078e00ff */
[----:B------:R-:W-:Y:S02]  /*3130*/  FSEL R27, R32, R30, !P1 ;  /* 0x0000001e201b7208 */ /* 0x000fe40004800000 */
[----:B------:R-:W-:Y:S01]  /*3140*/  FSEL R26, R33, R31, !P1 ;  /* 0x0000001f211a7208 */ /* 0x000fe20004800000 */
[----:B------:R-:W-:Y:S06]  /*3150*/  RET.REL.NODEC R28 `(_Z10validationPfP11clusterinfoS_iS_S_Pd) ;  /* 0xffffffcc1ca87950 */ /* 0x000fec0003c3ffff */
.L_x_76:
        /* <DEDUP_REMOVED lines=10> */
.L_x_194:


//--------------------- .text._Z17k_means_calculatePfiiiPiS_S0_ --------------------------
	.section	.text._Z17k_means_calculatePfiiiPiS_S0_,"ax",@progbits
	.align	128
        .global         _Z17k_means_calculatePfiiiPiS_S0_
        .type           _Z17k_means_calculatePfiiiPiS_S0_,@function
        .size           _Z17k_means_calculatePfiiiPiS_S0_,(.L_x_196 - _Z17k_means_calculatePfiiiPiS_S0_)
        .other          _Z17k_means_calculatePfiiiPiS_S0_,@"STO_CUDA_ENTRY STV_DEFAULT"
_Z17k_means_calculatePfiiiPiS_S0_:
.text._Z17k_means_calculatePfiiiPiS_S0_:
[----:B------:R-:W-:Y:S01]  /*0000*/  LDC R1, c[0x0][0x37c] ;  /* 0x0000df00ff017b82 */ /* 0x000fe20000000800 */
[----:B------:R-:W0:Y:S01]  /*0010*/  S2R R0, SR_TID.X ;  /* 0x0000000000007919 */ /* 0x000e220000002100 */
[----:B------:R-:W1:Y:S06]  /*0020*/  LDCU UR4, c[0x0][0x360] ;  /* 0x00006c00ff0477ac */ /* 0x000e6c0008000800 */
[----:B------:R-:W0:Y:S01]  /*0030*/  S2UR UR6, SR_CTAID.X ;  /* 0x00000000000679c3 */ /* 0x000e220000002500 */
[----:B------:R-:W2:Y:S07]  /*0040*/  LDCU UR7, c[0x0][0x388] ;  /* 0x00007100ff0777ac */ /* 0x000eae0008000800 */
[----:B------:R-:W0:Y:S01]  /*0050*/  LDC R3, c[0x0][0x360] ;  /* 0x0000d800ff037b82 */ /* 0x000e220000000800 */
[----:B------:R-:W1:Y:S07]  /*0060*/  LDCU UR5, c[0x0][0x370] ;  /* 0x00006e00ff0577ac */ /* 0x000e6e0008000800 */
[----:B------:R-:W3:Y:S01]  /*0070*/  LDC R6, c[0x0][0x390] ;  /* 0x0000e400ff067b82 */ /* 0x000ee20000000800 */
[----:B-1----:R-:W-:Y:S01]  /*0080*/  UIMAD UR4, UR4, UR5, URZ ;  /* 0x00000005040472a4 */ /* 0x002fe2000f8e02ff */
[----:B0-----:R-:W-:Y:S01]  /*0090*/  IMAD R0, R3, UR6, R0 ;  /* 0x0000000603007c24 */ /* 0x001fe2000f8e0200 */
[----:B---3--:R-:W-:-:S04]  /*00a0*/  ISETP.GE.AND P0, PT, R6, 0x1, PT ;  /* 0x000000010600780c */ /* 0x008fc80003f06270 */
[----:B--2---:R-:W-:-:S13]  /*00b0*/  ISETP.GE.OR P0, PT, R0, UR7, !P0 ;  /* 0x0000000700007c0c */ /* 0x004fda000c706670 */
[----:B------:R-:W-:Y:S05]  /*00c0*/  @P0 EXIT ;  /* 0x000000000000094d */ /* 0x000fea0003800000 */
[----:B------:R-:W0:Y:S01]  /*00d0*/  LDCU UR5, c[0x0][0x38c] ;  /* 0x00007180ff0577ac */ /* 0x000e220008000800 */
[----:B------:R-:W1:Y:S01]  /*00e0*/  LDCU.64 UR10, c[0x0][0x358] ;  /* 0x00006b00ff0a77ac */ /* 0x000e620008000a00 */
[----:B0-----:R-:W-:-:S09]  /*00f0*/  UISETP.GT.AND UP0, UPT, UR5, URZ, UPT ;  /* 0x000000ff0500728c */ /* 0x001fd2000bf04270 */
[----:B-1----:R-:W-:Y:S05]  /*0100*/  BRA.U UP0, `(.L_x_77) ;  /* 0x0000000500007547 */ /* 0x002fea000b800000 */
[----:B------:R-:W-:-:S07]  /*0110*/  LOP3.LUT R6, R6, 0x7ffffffc, RZ, 0xc0, !PT ;  /* 0x7ffffffc06067812 */ /* 0x000fce00078ec0ff */
.L_x_83:
[----:B------:R-:W0:Y:S01]  /*0120*/  LDCU UR5, c[0x0][0x390] ;  /* 0x00007200ff0577ac */ /* 0x000e220008000800 */
[----:B------:R-:W-:Y:S01]  /*0130*/  HFMA2 R7, -RZ, RZ, 0, 0 ;  /* 0x00000000ff077431 */ /* 0x000fe200000001ff */
[----:B0-----:R-:W-:-:S09]  /*0140*/  UISETP.GE.U32.AND UP0, UPT, UR5, 0x4, UPT ;  /* 0x000000040500788c */ /* 0x001fd2000bf06070 */
[----:B------:R-:W-:Y:S05]  /*0150*/  BRA.U !UP0, `(.L_x_78) ;  /* 0x0000000108b47547 */ /* 0x000fea000b800000 */
[----:B------:R-:W-:Y:S01]  /*0160*/  ISETP.GT.AND P0, PT, R6, RZ, PT ;  /* 0x000000ff0600720c */ /* 0x000fe20003f04270 */
[----:B------:R-:W-:Y:S01]  /*0170*/  IMAD.MOV.U32 R2, RZ, RZ, -0x3d380000 ;  /* 0xc2c80000ff027424 */ /* 0x000fe200078e00ff */
[----:B------:R-:W-:Y:S02]  /*0180*/  MOV R7, R8 ;  /* 0x0000000800077202 */ /* 0x000fe40000000f00 */
[----:B------:R-:W-:-:S09]  /*0190*/  MOV R3, RZ ;  /* 0x000000ff00037202 */ /* 0x000fd20000000f00 */
[----:B------:R-:W-:Y:S05]  /*01a0*/  @!P0 BRA `(.L_x_79) ;  /* 0x0000000000888947 */ /* 0x000fea0003800000 */
[----:B------:R-:W-:Y:S02]  /*01b0*/  IADD3 R4, PT, PT, R6, -R3, RZ ;  /* 0x8000000306047210 */ /* 0x000fe40007ffe0ff */
[----:B------:R-:W-:Y:S02]  /*01c0*/  PLOP3.LUT P0, PT, PT, PT, PT, 0x80, 0x8 ;  /* 0x000000000008781c */ /* 0x000fe40003f0f070 */
[----:B------:R-:W-:-:S13]  /*01d0*/  ISETP.GT.AND P1, PT, R4, 0xc, PT ;  /* 0x0000000c0400780c */ /* 0x000fda0003f24270 */
[----:B------:R-:W-:Y:S05]  /*01e0*/  @!P1 BRA `(.L_x_80) ;  /* 0x0000000000449947 */ /* 0x000fea0003800000 */
[----:B------:R-:W-:Y:S01]  /*01f0*/  PLOP3.LUT P0, PT, PT, PT, PT, 0x8, 0x80 ;  /* 0x000000000080781c */ /* 0x000fe20003f0e170 */
[----:B------:R-:W-:-:S12]  /*0200*/  VIADD R4, R6, 0xfffffff4 ;  /* 0xfffffff406047836 */ /* 0x000fd80000000000 */
.L_x_81:
[----:B------:R-:W-:-:S04]  /*0210*/  FSETP.GEU.AND P2, PT, R2, RZ, PT ;  /* 0x000000ff0200720b */ /* 0x000fc80003f4e000 */
[----:B------:R-:W-:Y:S02]  /*0220*/  FSEL R2, R2, RZ, P2 ;  /* 0x000000ff02027208 */ /* 0x000fe40001000000 */
[----:B------:R-:W-:Y:S02]  /*0230*/  SEL R7, R3, R7, !P2 ;  /* 0x0000000703077207 */ /* 0x000fe40005000000 */
[----:B------:R-:W-:-:S04]  /*0240*/  FSETP.GEU.AND P3, PT, R2, RZ, PT ;  /* 0x000000ff0200720b */ /* 0x000fc80003f6e000 */
[----:B------:R-:W-:-:S04]  /*0250*/  FSEL R2, R2, RZ, P3 ;  /* 0x000000ff02027208 */ /* 0x000fc80001800000 */
[----:B------:R-:W-:-:S04]  /*0260*/  FSETP.GEU.AND P4, PT, R2, RZ, PT ;  /* 0x000000ff0200720b */ /* 0x000fc80003f8e000 */
[----:B------:R-:W-:Y:S02]  /*0270*/  FSEL R2, R2, RZ, P4 ;  /* 0x000000ff02027208 */ /* 0x000fe40002000000 */
[----:B------:R-:W-:Y:S02]  /*0280*/  @!P3 IADD3 R7, PT, PT, R3, 0x4, RZ ;  /* 0x000000040307b810 */ /* 0x000fe40007ffe0ff */
[----:B------:R-:W-:-:S04]  /*0290*/  FSETP.GEU.AND P1, PT, R2, RZ, PT ;  /* 0x000000ff0200720b */ /* 0x000fc80003f2e000 */
[----:B------:R-:W-:Y:S02]  /*02a0*/  FSEL R2, R2, RZ, P1 ;  /* 0x000000ff02027208 */ /* 0x000fe40000800000 */
[----:B------:R-:W-:-:S07]  /*02b0*/  @!P4 IADD3 R7, PT, PT, R3, 0x8, RZ ;  /* 0x000000080307c810 */ /* 0x000fce0007ffe0ff */
[C---:B------:R-:W-:Y:S01]  /*02c0*/  @!P1 VIADD R7, R3.reuse, 0xc ;  /* 0x0000000c03079836 */ /* 0x040fe20000000000 */
[----:B------:R-:W-:-:S04]  /*02d0*/  IADD3 R3, PT, PT, R3, 0x10, RZ ;  /* 0x0000001003037810 */ /* 0x000fc80007ffe0ff */
[----:B------:R-:W-:-:S13]  /*02e0*/  ISETP.GE.AND P2, PT, R3, R4, PT ;  /* 0x000000040300720c */ /* 0x000fda0003f46270 */
[----:B------:R-:W-:Y:S05]  /*02f0*/  @!P2 BRA `(.L_x_81) ;  /* 0xfffffffc00c4a947 */ /* 0x000fea000383ffff */
.L_x_80:
[----:B------:R-:W-:-:S04]  /*0300*/  IADD3 R4, PT, PT, R6, -R3, RZ ;  /* 0x8000000306047210 */ /* 0x000fc80007ffe0ff */
[----:B------:R-:W-:-:S13]  /*0310*/  ISETP.GT.AND P1, PT, R4, 0x4, PT ;  /* 0x000000040400780c */ /* 0x000fda0003f24270 */
[----:B------:R-:W-:Y:S05]  /*0320*/  @!P1 BRA `(.L_x_82) ;  /* 0x0000000000209947 */ /* 0x000fea0003800000 */
[C---:B------:R-:W-:Y:S02]  /*0330*/  FSETP.GEU.AND P1, PT, R2.reuse, RZ, PT ;  /* 0x000000ff0200720b */ /* 0x040fe40003f2e000 */
[----:B------:R-:W-:Y:S02]  /*0340*/  PLOP3.LUT P0, PT, PT, PT, PT, 0x8, 0x80 ;  /* 0x000000000080781c */ /* 0x000fe40003f0e170 */
[----:B------:R-:W-:Y:S02]  /*0350*/  FSEL R2, R2, RZ, P1 ;  /* 0x000000ff02027208 */ /* 0x000fe40000800000 */
[----:B------:R-:W-:Y:S02]  /*0360*/  SEL R7, R3, R7, !P1 ;  /* 0x0000000703077207 */ /* 0x000fe40004800000 */
[----:B------:R-:W-:-:S04]  /*0370*/  FSETP.GEU.AND P2, PT, R2, RZ, PT ;  /* 0x000000ff0200720b */ /* 0x000fc80003f4e000 */
[----:B------:R-:W-:-:S09]  /*0380*/  FSEL R2, R2, RZ, P2 ;  /* 0x000000ff02027208 */ /* 0x000fd20001000000 */
[C---:B------:R-:W-:Y:S01]  /*0390*/  @!P2 VIADD R7, R3.reuse, 0x4 ;  /* 0x000000040307a836 */ /* 0x040fe20000000000 */
[----:B------:R-:W-:-:S07]  /*03a0*/  IADD3 R3, PT, PT, R3, 0x8, RZ ;  /* 0x0000000803037810 */ /* 0x000fce0007ffe0ff */
.L_x_82:
[----:B------:R-:W-:-:S13]  /*03b0*/  ISETP.EQ.AND P1, PT, R3, R6, PT ;  /* 0x000000060300720c */ /* 0x000fda0003f22270 */
[----:B------:R-:W-:Y:S05]  /*03c0*/  @!P0 BRA P1, `(.L_x_78) ;  /* 0x0000000000188947 */ /* 0x000fea0000800000 */
.L_x_79:
[----:B------:R-:W-:-:S04]  /*03d0*/  FSETP.GEU.AND P1, PT, R2, RZ, PT ;  /* 0x000000ff0200720b */ /* 0x000fc80003f2e000 */
[C---:B------:R-:W-:Y:S02]  /*03e0*/  SEL R7, R3.reuse, R7, !P1 ;  /* 0x0000000703077207 */ /* 0x040fe40004800000 */
[----:B------:R-:W-:Y:S02]  /*03f0*/  IADD3 R3, PT, PT, R3, 0x4, RZ ;  /* 0x0000000403037810 */ /* 0x000fe40007ffe0ff */
[----:B------:R-:W-:Y:S02]  /*0400*/  FSEL R2, R2, RZ, P1 ;  /* 0x000000ff02027208 */ /* 0x000fe40000800000 */
[----:B------:R-:W-:-:S13]  /*0410*/  ISETP.NE.AND P0, PT, R3, R6, PT ;  /* 0x000000060300720c */ /* 0x000fda0003f05270 */
[----:B------:R-:W-:Y:S05]  /*0420*/  @P0 BRA `(.L_x_79) ;  /* 0xfffffffc00e80947 */ /* 0x000fea000383ffff */
.L_x_78:
[----:B------:R-:W0:Y:S01]  /*0430*/  LDC.64 R2, c[0x0][0x398] ;  /* 0x0000e600ff027b82 */ /* 0x000e220000000a00 */
[----:B------:R-:W1:Y:S01]  /*0440*/  LDCU UR5, c[0x0][0x388] ;  /* 0x00007100ff0577ac */ /* 0x000e620008000800 */
[----:B0-----:R-:W-:-:S05]  /*0450*/  IMAD.WIDE R4, R0, 0x4, R2 ;  /* 0x0000000400047825 */ /* 0x001fca00078e0202 */
[----:B------:R-:W2:Y:S01]  /*0460*/  LDG.E R2, desc[UR10][R4.64] ;  /* 0x0000000a04027981 */ /* 0x000ea2000c1e1900 */
[----:B------:R-:W-:Y:S02]  /*0470*/  IADD3 R0, PT, PT, R0, UR4, RZ ;  /* 0x0000000400007c10 */ /* 0x000fe4000fffe0ff */
[-C--:B------:R-:W-:Y:S02]  /*0480*/  MOV R8, R7.reuse ;  /* 0x0000000700087202 */ /* 0x080fe40000000f00 */
[----:B--2---:R-:W-:-:S13]  /*0490*/  ISETP.NE.AND P0, PT, R2, R7, PT ;  /* 0x000000070200720c */ /* 0x004fda0003f05270 */
[----:B------:R-:W0:Y:S01]  /*04a0*/  @P0 LDC.64 R2, c[0x0][0x3a8] ;  /* 0x0000ea00ff020b82 */ /* 0x000e220000000a00 */
[----:B------:R-:W-:Y:S01]  /*04b0*/  @P0 IMAD.MOV.U32 R9, RZ, RZ, 0x1 ;  /* 0x00000001ff090424 */ /* 0x000fe200078e00ff */
[----:B------:R2:W-:Y:S04]  /*04c0*/  @P0 STG.E desc[UR10][R4.64], R7 ;  /* 0x0000000704000986 */ /* 0x0005e8000c10190a */
[----:B0-----:R2:W-:Y:S01]  /*04d0*/  @P0 STG.E desc[UR10][R2.64], R9 ;  /* 0x0000000902000986 */ /* 0x0015e2000c10190a */
[----:B-1----:R-:W-:-:S13]  /*04e0*/  ISETP.GE.AND P0, PT, R0, UR5, PT ;  /* 0x0000000500007c0c */ /* 0x002fda000bf06270 */
[----:B--2---:R-:W-:Y:S05]  /*04f0*/  @!P0 BRA `(.L_x_83) ;  /* 0xfffffffc00088947 */ /* 0x004fea000383ffff */
[----:B------:R-:W-:Y:S05]  /*0500*/  EXIT ;  /* 0x000000000000794d */ /* 0x000fea0003800000 */
.L_x_77:
[----:B------:R-:W-:Y:S02]  /*0510*/  ULOP3.LUT UR6, UR5, 0xf, URZ, 0xc0, !UPT ;  /* 0x0000000f05067892 */ /* 0x000fe4000f8ec0ff */
[----:B------:R-:W-:Y:S02]  /*0520*/  ULOP3.LUT UR9, UR5, 0x7ffffff0, URZ, 0xc0, !UPT ;  /* 0x7ffffff005097892 */ /* 0x000fe4000f8ec0ff */
[----:B------:R-:W-:Y:S02]  /*0530*/  ULOP3.LUT UR8, UR5, 0x7, URZ, 0xc0, !UPT ;  /* 0x0000000705087892 */ /* 0x000fe4000f8ec0ff */
[----:B------:R-:W-:Y:S02]  /*0540*/  ULOP3.LUT UR5, UR5, 0x3, URZ, 0xc0, !UPT ;  /* 0x0000000305057892 */ /* 0x000fe4000f8ec0ff */
[----:B------:R-:W-:Y:S02]  /*0550*/  UIADD3 UR7, UPT, UPT, UR6, -0x1, URZ ;  /* 0xffffffff06077890 */ /* 0x000fe4000fffe0ff */
[----:B------:R-:W-:-:S12]  /*0560*/  UIADD3 UR12, UPT, UPT, -UR9, URZ, URZ ;  /* 0x000000ff090c7290 */ /* 0x000fd8000fffe1ff */
.L_x_108:
[----:B------:R-:W0:Y:S01]  /*0570*/  LDC.64 R10, c[0x0][0x380] ;  /* 0x0000e000ff0a7b82 */ /* 0x000e220000000a00 */
[----:B------:R-:W1:Y:S01]  /*0580*/  LDCU UR13, c[0x0][0x38c] ;  /* 0x00007180ff0d77ac */ /* 0x000e620008000800 */
[----:B------:R-:W-:Y:S02]  /*0590*/  HFMA2 R3, -RZ, RZ, 0, 0 ;  /* 0x00000000ff037431 */ /* 0x000fe400000001ff */
[----:B------:R-:W-:Y:S02]  /*05a0*/  IMAD.MOV.U32 R2, RZ, RZ, -0x3d380000 ;  /* 0xc2c80000ff027424 */ /* 0x000fe400078e00ff */
[----:B-1----:R-:W-:-:S04]  /*05b0*/  IMAD R5, R0, UR13, RZ ;  /* 0x0000000d00057c24 */ /* 0x002fc8000f8e02ff */
[----:B0-----:R-:W-:-:S07]  /*05c0*/  IMAD.WIDE R10, R5, 0x4, R10 ;  /* 0x00000004050a7825 */ /* 0x001fce00078e020a */
.L_x_107:
[----:B------:R-:W0:Y:S01]  /*05d0*/  LDC R9, c[0x0][0x38c] ;  /* 0x0000e300ff097b82 */ /* 0x000e220000000800 */
[----:B------:R-:W-:Y:S01]  /*05e0*/  MOV R4, RZ ;  /* 0x000000ff00047202 */ /* 0x000fe20000000f00 */
[----:B------:R-:W-:Y:S01]  /*05f0*/  IMAD.MOV.U32 R13, RZ, RZ, RZ ;  /* 0x000000ffff0d7224 */ /* 0x000fe200078e00ff */
[----:B0-----:R-:W-:-:S13]  /*0600*/  ISETP.GE.U32.AND P0, PT, R9, 0x10, PT ;  /* 0x000000100900780c */ /* 0x001fda0003f06070 */
[----:B------:R-:W-:Y:S05]  /*0610*/  @!P0 BRA `(.L_x_84) ;  /* 0x0000000000b48947 */ /* 0x000fea0003800000 */
[----:B------:R-:W0:Y:S01]  /*0620*/  LDC.64 R4, c[0x0][0x380] ;  /* 0x0000e000ff047b82 */ /* 0x000e220000000a00 */
[----:B------:R-:W-:Y:S01]  /*0630*/  IMAD R7, R0, R9, RZ ;  /* 0x0000000900077224 */ /* 0x000fe200078e02ff */
[----:B------:R-:W-:-:S03]  /*0640*/  MOV R25, UR12 ;  /* 0x0000000c00197c02 */ /* 0x000fc60008000f00 */
[----:B0-----:R-:W-:-:S03]  /*0650*/  IMAD.WIDE R4, R7, 0x4, R4 ;  /* 0x0000000407047825 */ /* 0x001fc600078e0204 */
[----:B------:R-:W-:Y:S02]  /*0660*/  IADD3 R6, P1, PT, R4, 0x20, RZ ;  /* 0x0000002004067810 */ /* 0x000fe40007f3e0ff */
[----:B------:R-:W-:-:S03]  /*0670*/  MOV R4, RZ ;  /* 0x000000ff00047202 */ /* 0x000fc60000000f00 */
[----:B------:R-:W-:-:S08]  /*0680*/  IMAD.X R7, RZ, RZ, R5, P1 ;  /* 0x000000ffff077224 */ /* 0x000fd000008e0605 */
.L_x_85:
[----:B------:R-:W2:Y:S04]  /*0690*/  LDG.E R23, desc[UR10][R6.64+-0x20] ;  /* 0xffffe00a06177981 */ /* 0x000ea8000c1e1900 */
[----:B------:R-:W3:Y:S04]  /*06a0*/  LDG.E R24, desc[UR10][R6.64+-0x1c] ;  /* 0xffffe40a06187981 */ /* 0x000ee8000c1e1900 */
[----:B------:R-:W4:Y:S04]  /*06b0*/  LDG.E R26, desc[UR10][R6.64+-0x18] ;  /* 0xffffe80a061a7981 */ /* 0x000f28000c1e1900 */
[----:B------:R-:W5:Y:S04]  /*06c0*/  LDG.E R22, desc[UR10][R6.64+-0x14] ;  /* 0xffffec0a06167981 */ /* 0x000f68000c1e1900 */
        /* <DEDUP_REMOVED lines=10> */
[----:B------:R-:W5:Y:S01]  /*0770*/  LDG.E R5, desc[UR10][R6.64+0x18] ;  /* 0x0000180a06057981 */ /* 0x000f62000c1e1900 */
[----:B--2---:R-:W-:-:S03]  /*0780*/  FFMA R23, R23, R23, R4 ;  /* 0x0000001717177223 */ /* 0x004fc60000000004 */
[----:B------:R0:W2:Y:S01]  /*0790*/  LDG.E R4, desc[UR10][R6.64+0x1c] ;  /* 0x00001c0a06047981 */ /* 0x0000a2000c1e1900 */
[----:B------:R-:W-:Y:S01]  /*07a0*/  IADD3 R25, PT, PT, R25, 0x10, RZ ;  /* 0x0000001019197810 */ /* 0x000fe20007ffe0ff */
[----:B---3--:R-:W-:-:S03]  /*07b0*/  FFMA R23, R24, R24, R23 ;  /* 0x0000001818177223 */ /* 0x008fc60000000017 */
[----:B------:R-:W-:Y:S01]  /*07c0*/  ISETP.NE.AND P1, PT, R25, RZ, PT ;  /* 0x000000ff1900720c */ /* 0x000fe20003f25270 */
[----:B----4-:R-:W-:-:S04]  /*07d0*/  FFMA R23, R26, R26, R23 ;  /* 0x0000001a1a177223 */ /* 0x010fc80000000017 */
[----:B-----5:R-:W-:Y:S01]  /*07e0*/  FFMA R22, R22, R22, R23 ;  /* 0x0000001616167223 */ /* 0x020fe20000000017 */
[----:B0-----:R-:W-:-:S03]  /*07f0*/  IADD3 R6, P2, PT, R6, 0x40, RZ ;  /* 0x0000004006067810 */ /* 0x001fc60007f5e0ff */
[----:B------:R-:W-:Y:S01]  /*0800*/  FFMA R21, R21, R21, R22 ;  /* 0x0000001515157223 */ /* 0x000fe20000000016 */
[----:B------:R-:W-:-:S03]  /*0810*/  IADD3.X R7, PT, PT, RZ, R7, RZ, P2, !PT ;  /* 0x00000007ff077210 */ /* 0x000fc600017fe4ff */
[----:B------:R-:W-:-:S04]  /*0820*/  FFMA R20, R20, R20, R21 ;  /* 0x0000001414147223 */ /* 0x000fc80000000015 */
        /* <DEDUP_REMOVED lines=9> */
[----:B--2---:R-:W-:Y:S01]  /*08c0*/  FFMA R4, R4, R4, R5 ;  /* 0x0000000404047223 */ /* 0x004fe20000000005 */
[----:B------:R-:W-:Y:S06]  /*08d0*/  @P1 BRA `(.L_x_85) ;  /* 0xfffffffc006c1947 */ /* 0x000fec000383ffff */
[----:B------:R-:W-:-:S07]  /*08e0*/  IMAD.U32 R13, RZ, RZ, UR9 ;  /* 0x00000009ff0d7e24 */ /* 0x000fce000f8e00ff */
.L_x_84:
[----:B------:R-:W-:Y:S02]  /*08f0*/  ISETP.NE.AND P1, PT, RZ, UR6, PT ;  /* 0x00000006ff007c0c */ /* 0x000fe4000bf25270 */
[----:B------:R-:W-:-:S04]  /*0900*/  MOV R5, UR8 ;  /* 0x0000000800057c02 */ /* 0x000fc80008000f00 */
[----:B------:R-:W-:-:S07]  /*0910*/  IADD3 R5, PT, PT, R5, -0x1, RZ ;  /* 0xffffffff05057810 */ /* 0x000fce0007ffe0ff */
[----:B------:R-:W-:Y:S05]  /*0920*/  @!P1 BRA `(.L_x_86) ;  /* 0x0000000000bc9947 */ /* 0x000fea0003800000 */
[----:B------:R-:W-:Y:S02]  /*0930*/  UISETP.GE.U32.AND UP0, UPT, UR7, 0x7, UPT ;  /* 0x000000070700788c */ /* 0x000fe4000bf06070 */
[----:B------:R-:W-:-:S07]  /*0940*/  UISETP.NE.AND UP1, UPT, UR8, URZ, UPT ;  /* 0x000000ff0800728c */ /* 0x000fce000bf25270 */
[----:B------:R-:W-:Y:S05]  /*0950*/  BRA.U !UP0, `(.L_x_87) ;  /* 0x0000000108487547 */ /* 0x000fea000b800000 */
[----:B------:R-:W-:-:S05]  /*0960*/  IMAD.WIDE.U32 R6, R13, 0x4, R10 ;  /* 0x000000040d067825 */ /* 0x000fca00078e000a */
[----:B------:R-:W2:Y:S04]  /*0970*/  LDG.E R15, desc[UR10][R6.64] ;  /* 0x0000000a060f7981 */ /* 0x000ea8000c1e1900 */
[----:B------:R-:W3:Y:S04]  /*0980*/  LDG.E R17, desc[UR10][R6.64+0x4] ;  /* 0x0000040a06117981 */ /* 0x000ee8000c1e1900 */
[----:B------:R-:W4:Y:S04]  /*0990*/  LDG.E R19, desc[UR10][R6.64+0x8] ;  /* 0x0000080a06137981 */ /* 0x000f28000c1e1900 */
[----:B------:R-:W5:Y:S04]  /*09a0*/  LDG.E R21, desc[UR10][R6.64+0xc] ;  /* 0x00000c0a06157981 */ /* 0x000f68000c1e1900 */
[----:B------:R-:W5:Y:S04]  /*09b0*/  LDG.E R23, desc[UR10][R6.64+0x10] ;  /* 0x0000100a06177981 */ /* 0x000f68000c1e1900 */
[----:B------:R-:W5:Y:S04]  /*09c0*/  LDG.E R25, desc[UR10][R6.64+0x14] ;  /* 0x0000140a06197981 */ /* 0x000f68000c1e1900 */
[----:B------:R-:W5:Y:S04]  /*09d0*/  LDG.E R27, desc[UR10][R6.64+0x18] ;  /* 0x0000180a061b7981 */ /* 0x000f68000c1e1900 */
[----:B------:R-:W5:Y:S01]  /*09e0*/  LDG.E R29, desc[UR10][R6.64+0x1c] ;  /* 0x00001c0a061d7981 */ /* 0x000f62000c1e1900 */
[----:B------:R-:W-:-:S02]  /*09f0*/  VIADD R13, R13, 0x8 ;  /* 0x000000080d0d7836 */ /* 0x000fc40000000000 */
[----:B--2---:R-:W-:-:S04]  /*0a00*/  FFMA R4, R15, R15, R4 ;  /* 0x0000000f0f047223 */ /* 0x004fc80000000004 */
[----:B---3--:R-:W-:-:S04]  /*0a10*/  FFMA R4, R17, R17, R4 ;  /* 0x0000001111047223 */ /* 0x008fc80000000004 */
[----:B----4-:R-:W-:-:S04]  /*0a20*/  FFMA R4, R19, R19, R4 ;  /* 0x0000001313047223 */ /* 0x010fc80000000004 */
[----:B-----5:R-:W-:-:S04]  /*0a30*/  FFMA R4, R21, R21, R4 ;  /* 0x0000001515047223 */ /* 0x020fc80000000004 */
[----:B------:R-:W-:-:S04]  /*0a40*/  FFMA R4, R23, R23, R4 ;  /* 0x0000001717047223 */ /* 0x000fc80000000004 */
[----:B------:R-:W-:-:S04]  /*0a50*/  FFMA R4, R25, R25, R4 ;  /* 0x0000001919047223 */ /* 0x000fc80000000004 */
[----:B------:R-:W-:-:S04]  /*0a60*/  FFMA R4, R27, R27, R4 ;  /* 0x0000001b1b047223 */ /* 0x000fc80000000004 */
[----:B------:R-:W-:-:S07]  /*0a70*/  FFMA R4, R29, R29, R4 ;  /* 0x0000001d1d047223 */ /* 0x000fce0000000004 */
.L_x_87:
[----:B------:R-:W-:Y:S05]  /*0a80*/  BRA.U !UP1, `(.L_x_86) ;  /* 0x0000000109647547 */ /* 0x000fea000b800000 */
[----:B------:R-:W-:Y:S01]  /*0a90*/  ISETP.GE.U32.AND P2, PT, R5, 0x3, PT ;  /* 0x000000030500780c */ /* 0x000fe20003f46070 */
[----:B------:R-:W-:-:S12]  /*0aa0*/  UISETP.NE.AND UP0, UPT, UR5, URZ, UPT ;  /* 0x000000ff0500728c */ /* 0x000fd8000bf05270 */
[----:B------:R-:W-:Y:S05]  /*0ab0*/  @!P2 BRA `(.L_x_88) ;  /* 0x000000000028a947 */ /* 0x000fea0003800000 */
[----:B------:R-:W-:-:S05]  /*0ac0*/  IMAD.WIDE.U32 R6, R13, 0x4, R10 ;  /* 0x000000040d067825 */ /* 0x000fca00078e000a */
[----:B------:R-:W2:Y:S04]  /*0ad0*/  LDG.E R15, desc[UR10][R6.64] ;  /* 0x0000000a060f7981 */ /* 0x000ea8000c1e1900 */
[----:B------:R-:W3:Y:S04]  /*0ae0*/  LDG.E R17, desc[UR10][R6.64+0x4] ;  /* 0x0000040a06117981 */ /* 0x000ee8000c1e1900 */
[----:B------:R-:W4:Y:S04]  /*0af0*/  LDG.E R19, desc[UR10][R6.64+0x8] ;  /* 0x0000080a06137981 */ /* 0x000f28000c1e1900 */
[----:B------:R-:W5:Y:S01]  /*0b00*/  LDG.E R21, desc[UR10][R6.64+0xc] ;  /* 0x00000c0a06157981 */ /* 0x000f62000c1e1900 */
[----:B------:R-:W-:Y:S01]  /*0b10*/  IADD3 R13, PT, PT, R13, 0x4, RZ ;  /* 0x000000040d0d7810 */ /* 0x000fe20007ffe0ff */
[----:B--2---:R-:W-:-:S04]  /*0b20*/  FFMA R4, R15, R15, R4 ;  /* 0x0000000f0f047223 */ /* 0x004fc80000000004 */
[----:B---3--:R-:W-:-:S04]  /*0b30*/  FFMA R4, R17, R17, R4 ;  /* 0x0000001111047223 */ /* 0x008fc80000000004 */
[----:B----4-:R-:W-:-:S04]  /*0b40*/  FFMA R4, R19, R19, R4 ;  /* 0x0000001313047223 */ /* 0x010fc80000000004 */
[----:B-----5:R-:W-:-:S07]  /*0b50*/  FFMA R4, R21, R21, R4 ;  /* 0x0000001515047223 */ /* 0x020fce0000000004 */
.L_x_88:
[----:B------:R-:W-:Y:S05]  /*0b60*/  BRA.U !UP0, `(.L_x_86) ;  /* 0x00000001082c7547 */ /* 0x000fea000b800000 */
[----:B------:R-:W-:-:S05]  /*0b70*/  IMAD.WIDE.U32 R6, R13, 0x4, R10 ;  /* 0x000000040d067825 */ /* 0x000fca00078e000a */
[----:B------:R-:W2:Y:S01]  /*0b80*/  LDG.E R13, desc[UR10][R6.64] ;  /* 0x0000000a060d7981 */ /* 0x000ea2000c1e1900 */
[----:B------:R-:W-:Y:S01]  /*0b90*/  UISETP.NE.AND UP0, UPT, UR5, 0x1, UPT ;  /* 0x000000010500788c */ /* 0x000fe2000bf05270 */
[----:B--2---:R-:W-:-:S08]  /*0ba0*/  FFMA R4, R13, R13, R4 ;  /* 0x0000000d0d047223 */ /* 0x004fd00000000004 */
[----:B------:R-:W-:Y:S05]  /*0bb0*/  BRA.U !UP0, `(.L_x_86) ;  /* 0x0000000108187547 */ /* 0x000fea000b800000 */
[----:B------:R-:W-:Y:S01]  /*0bc0*/  UISETP.NE.AND UP0, UPT, UR5, 0x2, UPT ;  /* 0x000000020500788c */ /* 0x000fe2000bf05270 */
[----:B------:R-:W2:Y:S05]  /*0bd0*/  LDG.E R13, desc[UR10][R6.64+0x4] ;  /* 0x0000040a060d7981 */ /* 0x000eaa000c1e1900 */
[----:B------:R-:W-:-:S13]  /*0be0*/  PLOP3.LUT P2, PT, PT, PT, UP0, 0x80, 0x8 ;  /* 0x000000000008781c */ /* 0x000fda0003f4f008 */
[----:B------:R-:W3:Y:S01]  /*0bf0*/  @P2 LDG.E R15, desc[UR10][R6.64+0x8] ;  /* 0x0000080a060f2981 */ /* 0x000ee2000c1e1900 */
[----:B--2---:R-:W-:-:S04]  /*0c00*/  FFMA R4, R13, R13, R4 ;  /* 0x0000000d0d047223 */ /* 0x004fc80000000004 */
[----:B---3--:R-:W-:-:S07]  /*0c10*/  @P2 FFMA R4, R15, R15, R4 ;  /* 0x0000000f0f042223 */ /* 0x008fce0000000004 */
.L_x_86:
[----:B------:R-:W0:Y:S01]  /*0c20*/  LDC.64 R12, c[0x0][0x3a0] ;  /* 0x0000e800ff0c7b82 */ /* 0x000e220000000a00 */
[----:B------:R-:W-:Y:S01]  /*0c30*/  IMAD R9, R3, R9, RZ ;  /* 0x0000000903097224 */ /* 0x000fe200078e02ff */
[----:B------:R-:W-:-:S03]  /*0c40*/  CS2R R6, SRZ ;  /* 0x0000000000067805 */ /* 0x000fc6000001ff00 */
[----:B0-----:R-:W-:Y:S01]  /*0c50*/  IMAD.WIDE.U32 R12, R9, 0x4, R12 ;  /* 0x00000004090c7825 */ /* 0x001fe200078e000c */
[----:B------:R-:W-:Y:S06]  /*0c60*/  @!P0 BRA `(.L_x_89) ;  /* 0x0000000000988947 */ /* 0x000fec0003800000 */
[----:B------:R-:W-:-:S07]  /*0c70*/  CS2R R6, SRZ ;  /* 0x0000000000067805 */ /* 0x000fce000001ff00 */
.L_x_90:
        /* <DEDUP_REMOVED lines=14> */
[----:B------:R-:W2:Y:S01]  /*0d60*/  LDG.E R6, desc[UR10][R14.64+0x30] ;  /* 0x0000300a0e067981 */ /* 0x000ea2000c1e1900 */
[----:B---3--:R-:W-:-:S03]  /*0d70*/  FFMA R27, R26, R26, R25 ;  /* 0x0000001a1a1b7223 */ /* 0x008fc60000000019 */
[----:B------:R-:W3:Y:S01]  /*0d80*/  LDG.E R25, desc[UR10][R14.64+0x34] ;  /* 0x0000340a0e197981 */ /* 0x000ee2000c1e1900 */
[----:B----4-:R-:W-:-:S03]  /*0d90*/  FFMA R28, R24, R24, R27 ;  /* 0x00000018181c7223 */ /* 0x010fc6000000001b */
[----:B------:R-:W4:Y:S04]  /*0da0*/  LDG.E R24, desc[UR10][R14.64+0x38] ;  /* 0x0000380a0e187981 */ /* 0x000f28000c1e1900 */
[----:B------:R-:W4:Y:S01]  /*0db0*/  LDG.E R26, desc[UR10][R14.64+0x3c] ;  /* 0x00003c0a0e1a7981 */ /* 0x000f22000c1e1900 */
[----:B-----5:R-:W-:Y:S01]  /*0dc0*/  FFMA R28, R9, R9, R28 ;  /* 0x00000009091c7223 */ /* 0x020fe2000000001c */
[----:B------:R-:W-:-:S03]  /*0dd0*/  IADD3 R7, PT, PT, R7, 0x10, RZ ;  /* 0x0000001007077810 */ /* 0x000fc60007ffe0ff */
[----:B------:R-:W-:Y:S01]  /*0de0*/  FFMA R23, R23, R23, R28 ;  /* 0x0000001717177223 */ /* 0x000fe2000000001c */
[----:B------:R-:W-:-:S03]  /*0df0*/  ISETP.NE.AND P2, PT, R7, UR9, PT ;  /* 0x0000000907007c0c */ /* 0x000fc6000bf45270 */
[----:B------:R-:W-:-:S04]  /*0e00*/  FFMA R22, R22, R22, R23 ;  /* 0x0000001616167223 */ /* 0x000fc80000000017 */
[----:B------:R-:W-:-:S04]  /*0e10*/  FFMA R21, R21, R21, R22 ;  /* 0x0000001515157223 */ /* 0x000fc80000000016 */
[----:B------:R-:W-:-:S04]  /*0e20*/  FFMA R20, R20, R20, R21 ;  /* 0x0000001414147223 */ /* 0x000fc80000000015 */
[----:B------:R-:W-:-:S04]  /*0e30*/  FFMA R19, R19, R19, R20 ;  /* 0x0000001313137223 */ /* 0x000fc80000000014 */
[----:B------:R-:W-:-:S04]  /*0e40*/  FFMA R18, R18, R18, R19 ;  /* 0x0000001212127223 */ /* 0x000fc80000000013 */
[----:B------:R-:W-:-:S04]  /*0e50*/  FFMA R17, R17, R17, R18 ;  /* 0x0000001111117223 */ /* 0x000fc80000000012 */
[----:B------:R-:W-:-:S04]  /*0e60*/  FFMA R17, R16, R16, R17 ;  /* 0x0000001010117223 */ /* 0x000fc80000000011 */
[----:B--2---:R-:W-:-:S04]  /*0e70*/  FFMA R6, R6, R6, R17 ;  /* 0x0000000606067223 */ /* 0x004fc80000000011 */
[----:B---3--:R-:W-:-:S04]  /*0e80*/  FFMA R25, R25, R25, R6 ;  /* 0x0000001919197223 */ /* 0x008fc80000000006 */
[----:B----4-:R-:W-:-:S04]  /*0e90*/  FFMA R25, R24, R24, R25 ;  /* 0x0000001818197223 */ /* 0x010fc80000000019 */
[----:B------:R-:W-:Y:S01]  /*0ea0*/  FFMA R6, R26, R26, R25 ;  /* 0x0000001a1a067223 */ /* 0x000fe20000000019 */
[----:B------:R-:W-:Y:S06]  /*0eb0*/  @P2 BRA `(.L_x_90) ;  /* 0xfffffffc00702947 */ /* 0x000fec000383ffff */
[----:B------:R-:W-:-:S07]  /*0ec0*/  IMAD.U32 R7, RZ, RZ, UR9 ;  /* 0x00000009ff077e24 */ /* 0x000fce000f8e00ff */
.L_x_89:
        /* <DEDUP_REMOVED lines=13> */
[----:B------:R-:W-:Y:S01]  /*0fa0*/  IADD3 R7, PT, PT, R7, 0x8, RZ ;  /* 0x0000000807077810 */ /* 0x000fe20007ffe0ff */
        /* <DEDUP_REMOVED lines=8> */
.L_x_92:
        /* <DEDUP_REMOVED lines=14> */
.L_x_93:
        /* <DEDUP_REMOVED lines=12> */
.L_x_91:
[----:B------:R-:W-:Y:S01]  /*11d0*/  IMAD.MOV.U32 R7, RZ, RZ, RZ ;  /* 0x000000ffff077224 */ /* 0x000fe200078e00ff */
[----:B------:R-:W-:Y:S01]  /*11e0*/  CS2R R20, SRZ ;  /* 0x0000000000147805 */ /* 0x000fe2000001ff00 */
[----:B------:R-:W-:Y:S06]  /*11f0*/  @!P0 BRA `(.L_x_94) ;  /* 0x0000000400608947 */ /* 0x000fec0003800000 */
[----:B------:R-:W-:Y:S01]  /*1200*/  HFMA2 R7, -RZ, RZ, 0, 0 ;  /* 0x00000000ff077431 */ /* 0x000fe200000001ff */
[----:B------:R-:W-:-:S07]  /*1210*/  CS2R R20, SRZ ;  /* 0x0000000000147805 */ /* 0x000fce000001ff00 */
.L_x_95:
[----:B------:R-:W-:-:S04]  /*1220*/  IMAD.WIDE.U32 R14, R7, 0x4, R10 ;  /* 0x00000004070e7825 */ /* 0x000fc800078e000a */
[----:B------:R-:W-:Y:S01]  /*1230*/  IMAD.WIDE.U32 R16, R7, 0x4, R12 ;  /* 0x0000000407107825 */ /* 0x000fe200078e000c */
[----:B------:R-:W2:Y:S04]  /*1240*/  LDG.E R9, desc[UR10][R14.64+0x4] ;  /* 0x0000040a0e097981 */ /* 0x000ea8000c1e1900 */
[----:B------:R-:W2:Y:S04]  /*1250*/  LDG.E R22, desc[UR10][R16.64+0x4] ;  /* 0x0000040a10167981 */ /* 0x000ea8000c1e1900 */
[----:B------:R-:W3:Y:S04]  /*1260*/  LDG.E R23, desc[UR10][R14.64] ;  /* 0x0000000a0e177981 */ /* 0x000ee8000c1e1900 */
[----:B------:R-:W3:Y:S04]  /*1270*/  LDG.E R24, desc[UR10][R16.64] ;  /* 0x0000000a10187981 */ /* 0x000ee8000c1e1900 */
[----:B------:R-:W4:Y:S04]  /*1280*/  LDG.E R18, desc[UR10][R14.64+0x8] ;  /* 0x0000080a0e127981 */ /* 0x000f28000c1e1900 */
[----:B------:R-:W4:Y:S04]  /*1290*/  LDG.E R19, desc[UR10][R16.64+0x8] ;  /* 0x0000080a10137981 */ /* 0x000f28000c1e1900 */
[----:B------:R-:W5:Y:S04]  /*12a0*/  LDG.E R25, desc[UR10][R14.64+0xc] ;  /* 0x00000c0a0e197981 */ /* 0x000f68000c1e1900 */
[----:B------:R-:W5:Y:S04]  /*12b0*/  LDG.E R26, desc[UR10][R16.64+0xc] ;  /* 0x00000c0a101a7981 */ /* 0x000f68000c1e1900 */
[----:B------:R-:W5:Y:S01]  /*12c0*/  LDG.E R27, desc[UR10][R14.64+0x18] ;  /* 0x0000180a0e1b7981 */ /* 0x000f62000c1e1900 */
[----:B--2---:R-:W-:-:S03]  /*12d0*/  FMUL R30, R9, R22 ;  /* 0x00000016091e7220 */ /* 0x004fc60000400000 */
[----:B------:R-:W2:Y:S04]  /*12e0*/  LDG.E R9, desc[UR10][R14.64+0x10] ;  /* 0x0000100a0e097981 */ /* 0x000ea8000c1e1900 */
[----:B------:R-:W2:Y:S01]  /*12f0*/  LDG.E R22, desc[UR10][R16.64+0x10] ;  /* 0x0000100a10167981 */ /* 0x000ea2000c1e1900 */
[----:B---3--:R-:W-:-:S03]  /*1300*/  FMUL R23, R23, R24 ;  /* 0x0000001817177220 */ /* 0x008fc60000400000 */
[----:B------:R-:W3:Y:S01]  /*1310*/  LDG.E R24, desc[UR10][R16.64+0x14] ;  /* 0x0000140a10187981 */ /* 0x000ee2000c1e1900 */
[----:B------:R0:W1:Y:S03]  /*1320*/  F2F.F64.F32 R28, R23 ;  /* 0x00000017001c7310 */ /* 0x0000660000201800 */
[----:B0-----:R-:W3:Y:S01]  /*1330*/  LDG.E R23, desc[UR10][R14.64+0x14] ;  /* 0x0000140a0e177981 */ /* 0x001ee2000c1e1900 */
[----:B-1----:R-:W-:-:S04]  /*1340*/  DADD R28, R28, R20 ;  /* 0x000000001c1c7229 */ /* 0x002fc80000000014 */
[----:B------:R-:W0:Y:S04]  /*1350*/  F2F.F64.F32 R20, R30 ;  /* 0x0000001e00147310 */ /* 0x000e280000201800 */
[----:B0-----:R-:W-:Y:S02]  /*1360*/  DADD R20, R28, R20 ;  /* 0x000000001c147229 */ /* 0x001fe40000000014 */
[----:B------:R-:W3:Y:S01]  /*1370*/  LDG.E R28, desc[UR10][R16.64+0x18] ;  /* 0x0000180a101c7981 */ /* 0x000ee2000c1e1900 */
[----:B----4-:R-:W-:-:S04]  /*1380*/  FMUL R32, R18, R19 ;  /* 0x0000001312207220 */ /* 0x010fc80000400000 */
[----:B------:R-:W0:Y:S01]  /*1390*/  F2F.F64.F32 R18, R32 ;  /* 0x0000002000127310 */ /* 0x000e220000201800 */
[----:B-----5:R-:W-:Y:S02]  /*13a0*/  FMUL R25, R25, R26 ;  /* 0x0000001a19197220 */ /* 0x020fe40000400000 */
[----:B------:R-:W4:Y:S01]  /*13b0*/  LDG.E R26, desc[UR10][R14.64+0x20] ;  /* 0x0000200a0e1a7981 */ /* 0x000f22000c1e1900 */
[----:B0-----:R-:W-:-:S04]  /*13c0*/  DADD R18, R20, R18 ;  /* 0x0000000014127229 */ /* 0x001fc80000000012 */
[----:B------:R0:W1:Y:S02]  /*13d0*/  F2F.F64.F32 R20, R25 ;  /* 0x0000001900147310 */ /* 0x0000640000201800 */
[----:B0-----:R-:W4:Y:S02]  /*13e0*/  LDG.E R25, desc[UR10][R16.64+0x20] ;  /* 0x0000200a10197981 */ /* 0x001f24000c1e1900 */
[----:B-1----:R-:W-:Y:S01]  /*13f0*/  DADD R20, R18, R20 ;  /* 0x0000000012147229 */ /* 0x002fe20000000014 */
[----:B--2---:R-:W-:Y:S02]  /*1400*/  FMUL R30, R9, R22 ;  /* 0x00000016091e7220 */ /* 0x004fe40000400000 */
[----:B------:R-:W2:Y:S04]  /*1410*/  LDG.E R9, desc[UR10][R16.64+0x1c] ;  /* 0x00001c0a10097981 */ /* 0x000ea8000c1e1900 */
[----:B------:R-:W0:Y:S01]  /*1420*/  F2F.F64.F32 R30, R30 ;  /* 0x0000001e001e7310 */ /* 0x000e220000201800 */
[----:B---3--:R-:W-:-:S02]  /*1430*/  FMUL R29, R23, R24 ;  /* 0x00000018171d7220 */ /* 0x008fc40000400000 */
[----:B------:R-:W2:Y:S05]  /*1440*/  LDG.E R24, desc[UR10][R14.64+0x1c] ;  /* 0x00001c0a0e187981 */ /* 0x000eaa000c1e1900 */
[----:B------:R-:W1:Y:S01]  /*1450*/  F2F.F64.F32 R18, R29 ;  /* 0x0000001d00127310 */ /* 0x000e620000201800 */
[----:B0-----:R-:W-:-:S08]  /*1460*/  DADD R20, R20, R30 ;  /* 0x0000000014147229 */ /* 0x001fd0000000001e */
[----:B-1----:R-:W-:Y:S02]  /*1470*/  DADD R18, R20, R18 ;  /* 0x0000000014127229 */ /* 0x002fe40000000012 */
[----:B------:R-:W3:Y:S04]  /*1480*/  LDG.E R21, desc[UR10][R14.64+0x24] ;  /* 0x0000240a0e157981 */ /* 0x000ee8000c1e1900 */
[----:B------:R-:W3:Y:S01]  /*1490*/  LDG.E R20, desc[UR10][R16.64+0x24] ;  /* 0x0000240a10147981 */ /* 0x000ee2000c1e1900 */
[----:B------:R-:W-:-:S03]  /*14a0*/  FMUL R31, R27, R28 ;  /* 0x0000001c1b1f7220 */ /* 0x000fc60000400000 */
[----:B------:R-:W5:Y:S04]  /*14b0*/  LDG.E R28, desc[UR10][R14.64+0x28] ;  /* 0x0000280a0e1c7981 */ /* 0x000f68000c1e1900 */
[----:B------:R-:W5:Y:S01]  /*14c0*/  LDG.E R27, desc[UR10][R16.64+0x28] ;  /* 0x0000280a101b7981 */ /* 0x000f62000c1e1900 */
[----:B------:R-:W0:Y:S02]  /*14d0*/  F2F.F64.F32 R22, R31 ;  /* 0x0000001f00167310 */ /* 0x000e240000201800 */
[----:B0-----:R-:W-:Y:S01]  /*14e0*/  DADD R18, R18, R22 ;  /* 0x0000000012127229 */ /* 0x001fe20000000016 */
[----:B----4-:R-:W-:Y:S02]  /*14f0*/  FMUL R30, R26, R25 ;  /* 0x000000191a1e7220 */ /* 0x010fe40000400000 */
[----:B------:R-:W4:Y:S01]  /*1500*/  LDG.E R26, desc[UR10][R14.64+0x2c] ;  /* 0x00002c0a0e1a7981 */ /* 0x000f22000c1e1900 */
[----:B--2---:R-:W-:-:S02]  /*1510*/  FMUL R29, R24, R9 ;  /* 0x00000009181d7220 */ /* 0x004fc40000400000 */
[----:B------:R0:W-:Y:S01]  /*1520*/  F2F.F64.F32 R24, R30 ;  /* 0x0000001e00187310 */ /* 0x0001e20000201800 */
[----:B------:R-:W4:Y:S07]  /*1530*/  LDG.E R9, desc[UR10][R16.64+0x2c] ;  /* 0x00002c0a10097981 */ /* 0x000f2e000c1e1900 */
[----:B------:R1:W2:Y:S01]  /*1540*/  F2F.F64.F32 R22, R29 ;  /* 0x0000001d00167310 */ /* 0x0002a20000201800 */
[----:B0-----:R-:W4:Y:S04]  /*1550*/  LDG.E R30, desc[UR10][R16.64+0x3c] ;  /* 0x00003c0a101e7981 */ /* 0x001f28000c1e1900 */
[----:B-1----:R0:W4:Y:S01]  /*1560*/  LDG.E R29, desc[UR10][R14.64+0x3c] ;  /* 0x00003c0a0e1d7981 */ /* 0x002122000c1e1900 */
[----:B---3--:R-:W-:Y:S01]  /*1570*/  FMUL R31, R21, R20 ;  /* 0x00000014151f7220 */ /* 0x008fe20000400000 */
[----:B--2---:R-:W-:-:S03]  /*1580*/  DADD R22, R18, R22 ;  /* 0x0000000012167229 */ /* 0x004fc60000000016 */
[----:B------:R-:W1:Y:S05]  /*1590*/  F2F.F64.F32 R18, R31 ;  /* 0x0000001f00127310 */ /* 0x000e6a0000201800 */
[----:B------:R-:W-:Y:S01]  /*15a0*/  DADD R22, R22, R24 ;  /* 0x0000000016167229 */ /* 0x000fe20000000018 */
[----:B------:R-:W2:Y:S04]  /*15b0*/  LDG.E R25, desc[UR10][R14.64+0x30] ;  /* 0x0000300a0e197981 */ /* 0x000ea8000c1e1900 */
[----:B------:R-:W2:Y:S03]  /*15c0*/  LDG.E R24, desc[UR10][R16.64+0x30] ;  /* 0x0000300a10187981 */ /* 0x000ea6000c1e1900 */
[----:B-1----:R-:W-:-:S02]  /*15d0*/  DADD R18, R22, R18 ;  /* 0x0000000016127229 */ /* 0x002fc40000000012 */
[----:B------:R-:W3:Y:S04]  /*15e0*/  LDG.E R23, desc[UR10][R14.64+0x34] ;  /* 0x0000340a0e177981 */ /* 0x000ee8000c1e1900 */
[----:B------:R-:W3:Y:S01]  /*15f0*/  LDG.E R22, desc[UR10][R16.64+0x34] ;  /* 0x0000340a10167981 */ /* 0x000ee2000c1e1900 */
[----:B-----5:R-:W-:-:S03]  /*1600*/  FMUL R20, R28, R27 ;  /* 0x0000001b1c147220 */ /* 0x020fc60000400000 */
[----:B------:R-:W5:Y:S04]  /*1610*/  LDG.E R28, desc[UR10][R14.64+0x38] ;  /* 0x0000380a0e1c7981 */ /* 0x000f68000c1e1900 */
[----:B------:R-:W5:Y:S01]  /*1620*/  LDG.E R27, desc[UR10][R16.64+0x38] ;  /* 0x0000380a101b7981 */ /* 0x000f62000c1e1900 */
[----:B------:R-:W1:Y:S02]  /*1630*/  F2F.F64.F32 R20, R20 ;  /* 0x0000001400147310 */ /* 0x000e640000201800 */
[----:B-1----:R-:W-:Y:S01]  /*1640*/  DADD R18, R18, R20 ;  /* 0x0000000012127229 */ /* 0x002fe20000000014 */
[----:B------:R-:W-:-:S04]  /*1650*/  IADD3 R7, PT, PT, R7, 0x10, RZ ;  /* 0x0000001007077810 */ /* 0x000fc80007ffe0ff */
[----:B------:R-:W-:Y:S01]  /*1660*/  ISETP.NE.AND P0, PT, R7, UR9, PT ;  /* 0x0000000907007c0c */ /* 0x000fe2000bf05270 */
[----:B----4-:R-:W-:-:S04]  /*1670*/  FMUL R9, R26, R9 ;  /* 0x000000091a097220 */ /* 0x010fc80000400000 */
[----:B------:R-:W1:Y:S02]  /*1680*/  F2F.F64.F32 R20, R9 ;  /* 0x0000000900147310 */ /* 0x000e640000201800 */
[----:B-1----:R-:W-:Y:S01]  /*1690*/  DADD R20, R18, R20 ;  /* 0x0000000012147229 */ /* 0x002fe20000000014 */
[----:B--2---:R-:W-:-:S06]  /*16a0*/  FMUL R24, R25, R24 ;  /* 0x0000001819187220 */ /* 0x004fcc0000400000 */
[----:B------:R-:W1:Y:S01]  /*16b0*/  F2F.F64.F32 R24, R24 ;  /* 0x0000001800187310 */ /* 0x000e620000201800 */
[----:B---3--:R-:W-:-:S07]  /*16c0*/  FMUL R22, R23, R22 ;  /* 0x0000001617167220 */ /* 0x008fce0000400000 */
[----:B------:R-:W2:Y:S01]  /*16d0*/  F2F.F64.F32 R18, R22 ;  /* 0x0000001600127310 */ /* 0x000ea20000201800 */
[----:B-----5:R-:W-:Y:S01]  /*16e0*/  FMUL R27, R28, R27 ;  /* 0x0000001b1c1b7220 */ /* 0x020fe20000400000 */
[----:B-1----:R-:W-:-:S06]  /*16f0*/  DADD R20, R20, R24 ;  /* 0x0000000014147229 */ /* 0x002fcc0000000018 */
[----:B0-----:R-:W0:Y:S01]  /*1700*/  F2F.F64.F32 R14, R27 ;  /* 0x0000001b000e7310 */ /* 0x001e220000201800 */
[----:B------:R-:W-:Y:S01]  /*1710*/  FMUL R29, R29, R30 ;  /* 0x0000001e1d1d7220 */ /* 0x000fe20000400000 */
[----:B--2---:R-:W-:-:S06]  /*1720*/  DADD R18, R20, R18 ;  /* 0x0000000014127229 */ /* 0x004fcc0000000012 */
[----:B------:R-:W1:Y:S02]  /*1730*/  F2F.F64.F32 R20, R29 ;  /* 0x0000001d00147310 */ /* 0x000e640000201800 */
[----:B0-----:R-:W-:-:S08]  /*1740*/  DADD R14, R18, R14 ;  /* 0x00000000120e7229 */ /* 0x001fd0000000000e */
[----:B-1----:R-:W-:Y:S01]  /*1750*/  DADD R20, R14, R20 ;  /* 0x000000000e147229 */ /* 0x002fe20000000014 */
[----:B------:R-:W-:Y:S10]  /*1760*/  @P0 BRA `(.L_x_95) ;  /* 0xfffffff800ac0947 */ /* 0x000ff4000383ffff */
[----:B------:R-:W-:-:S07]  /*1770*/  IMAD.U32 R7, RZ, RZ, UR9 ;  /* 0x00000009ff077e24 */ /* 0x000fce000f8e00ff */
.L_x_94:
[----:B------:R-:W-:Y:S05]  /*1780*/  @!P1 BRA `(.L_x_96) ;  /* 0x00000004007c9947 */ /* 0x000fea0003800000 */
[----:B------:R-:W-:Y:S02]  /*1790*/  UISETP.GE.U32.AND UP0, UPT, UR7, 0x7, UPT ;  /* 0x000000070700788c */ /* 0x000fe4000bf06070 */
[----:B------:R-:W-:-:S07]  /*17a0*/  UISETP.NE.AND UP1, UPT, UR8, URZ, UPT ;  /* 0x000000ff0800728c */ /* 0x000fce000bf25270 */
[----:B------:R-:W-:Y:S05]  /*17b0*/  BRA.U !UP0, `(.L_x_97) ;  /* 0x0000000108ac7547 */ /* 0x000fea000b800000 */
        /* <DEDUP_REMOVED lines=9> */
[----:B------:R-:W5:Y:S01]  /*1850*/  LDG.E R30, desc[UR10][R16.64+0x1c] ;  /* 0x00001c0a101e7981 */ /* 0x000f62000c1e1900 */
[----:B--2---:R-:W-:-:S03]  /*1860*/  FMUL R27, R9, R18 ;  /* 0x00000012091b7220 */ /* 0x004fc60000400000 */
[----:B------:R-:W2:Y:S01]  /*1870*/  LDG.E R9, desc[UR10][R16.64+0xc] ;  /* 0x00000c0a10097981 */ /* 0x000ea2000c1e1900 */
[----:B------:R0:W1:Y:S01]  /*1880*/  F2F.F64.F32 R22, R27 ;  /* 0x0000001b00167310 */ /* 0x0000620000201800 */
[----:B---3--:R-:W-:Y:S02]  /*1890*/  FMUL R28, R19, R24 ;  /* 0x00000018131c7220 */ /* 0x008fe40000400000 */
[----:B------:R-:W2:Y:S05]  /*18a0*/  LDG.E R24, desc[UR10][R14.64+0xc] ;  /* 0x00000c0a0e187981 */ /* 0x000eaa000c1e1900 */
[----:B------:R3:W5:Y:S01]  /*18b0*/  F2F.F64.F32 R18, R28 ;  /* 0x0000001c00127310 */ /* 0x0007620000201800 */
[----:B0-----:R-:W2:Y:S01]  /*18c0*/  LDG.E R27, desc[UR10][R16.64+0x18] ;  /* 0x0000180a101b7981 */ /* 0x001ea2000c1e1900 */
[----:B----4-:R-:W-:-:S03]  /*18d0*/  FMUL R31, R25, R26 ;  /* 0x0000001a191f7220 */ /* 0x010fc60000400000 */
[----:B------:R-:W4:Y:S01]  /*18e0*/  LDG.E R26, desc[UR10][R14.64+0x10] ;  /* 0x0000100a0e1a7981 */ /* 0x000f22000c1e1900 */
[----:B-1----:R-:W-:-:S03]  /*18f0*/  DADD R20, R20, R22 ;  /* 0x0000000014147229 */ /* 0x002fc60000000016 */
[----:B------:R-:W4:Y:S04]  /*1900*/  LDG.E R25, desc[UR10][R16.64+0x10] ;  /* 0x0000100a10197981 */ /* 0x000f28000c1e1900 */
[----:B---3--:R-:W3:Y:S01]  /*1910*/  LDG.E R28, desc[UR10][R14.64+0x18] ;  /* 0x0000180a0e1c7981 */ /* 0x008ee2000c1e1900 */
[----:B-----5:R-:W-:-:S03]  /*1920*/  DADD R18, R20, R18 ;  /* 0x0000000014127229 */ /* 0x020fc60000000012 */
[----:B------:R-:W5:Y:S04]  /*1930*/  LDG.E R21, desc[UR10][R14.64+0x14] ;  /* 0x0000140a0e157981 */ /* 0x000f68000c1e1900 */
[----:B------:R-:W5:Y:S01]  /*1940*/  LDG.E R20, desc[UR10][R16.64+0x14] ;  /* 0x0000140a10147981 */ /* 0x000f62000c1e1900 */
[----:B------:R-:W0:Y:S02]  /*1950*/  F2F.F64.F32 R22, R31 ;  /* 0x0000001f00167310 */ /* 0x000e240000201800 */
[----:B0-----:R-:W-:Y:S01]  /*1960*/  DADD R18, R18, R22 ;  /* 0x0000000012127229 */ /* 0x001fe20000000016 */
[----:B------:R-:W-:Y:S01]  /*1970*/  FMUL R29, R29, R30 ;  /* 0x0000001e1d1d7220 */ /* 0x000fe20000400000 */
[----:B------:R-:W-:Y:S01]  /*1980*/  IADD3 R7, PT, PT, R7, 0x8, RZ ;  /* 0x0000000807077810 */ /* 0x000fe20007ffe0ff */
[----:B--2---:R-:W-:-:S04]  /*1990*/  FMUL R9, R24, R9 ;  /* 0x0000000918097220 */ /* 0x004fc80000400000 */
[----:B------:R-:W0:Y:S01]  /*19a0*/  F2F.F64.F32 R22, R9 ;  /* 0x0000000900167310 */ /* 0x000e220000201800 */
[----:B----4-:R-:W-:-:S07]  /*19b0*/  FMUL R25, R26, R25 ;  /* 0x000000191a197220 */ /* 0x010fce0000400000 */
[----:B------:R-:W1:Y:S01]  /*19c0*/  F2F.F64.F32 R24, R25 ;  /* 0x0000001900187310 */ /* 0x000e620000201800 */
[----:B0-----:R-:W-:Y:S01]  /*19d0*/  DADD R22, R18, R22 ;  /* 0x0000000012167229 */ /* 0x001fe20000000016 */
[----:B-----5:R-:W-:-:S06]  /*19e0*/  FMUL R26, R21, R20 ;  /* 0x00000014151a7220 */ /* 0x020fcc0000400000 */
[----:B------:R-:W0:Y:S01]  /*19f0*/  F2F.F64.F32 R18, R26 ;  /* 0x0000001a00127310 */ /* 0x000e220000201800 */
[----:B---3--:R-:W-:Y:S01]  /*1a00*/  FMUL R27, R28, R27 ;  /* 0x0000001b1c1b7220 */ /* 0x008fe20000400000 */
[----:B-1----:R-:W-:-:S06]  /*1a10*/  DADD R22, R22, R24 ;  /* 0x0000000016167229 */ /* 0x002fcc0000000018 */
[----:B------:R-:W1:Y:S02]  /*1a20*/  F2F.F64.F32 R14, R27 ;  /* 0x0000001b000e7310 */ /* 0x000e640000201800 */
[----:B0-----:R-:W-:-:S06]  /*1a30*/  DADD R18, R22, R18 ;  /* 0x0000000016127229 */ /* 0x001fcc0000000012 */
[----:B------:R-:W0:Y:S02]  /*1a40*/  F2F.F64.F32 R20, R29 ;  /* 0x0000001d00147310 */ /* 0x000e240000201800 */
[----:B-1----:R-:W-:-:S08]  /*1a50*/  DADD R14, R18, R14 ;  /* 0x00000000120e7229 */ /* 0x002fd0000000000e */
[----:B0-----:R-:W-:-:S11]  /*1a60*/  DADD R20, R14, R20 ;  /* 0x000000000e147229 */ /* 0x001fd60000000014 */
.L_x_97:
[----:B------:R-:W-:Y:S05]  /*1a70*/  BRA.U !UP1, `(.L_x_96) ;  /* 0x0000000109c07547 */ /* 0x000fea000b800000 */
[----:B------:R-:W-:Y:S01]  /*1a80*/  ISETP.GE.U32.AND P0, PT, R5, 0x3, PT ;  /* 0x000000030500780c */ /* 0x000fe20003f06070 */
[----:B------:R-:W-:-:S12]  /*1a90*/  UISETP.NE.AND UP0, UPT, UR5, URZ, UPT ;  /* 0x000000ff0500728c */ /* 0x000fd8000bf05270 */
[----:B------:R-:W-:Y:S05]  /*1aa0*/  @!P0 BRA `(.L_x_98) ;  /* 0x00000000005c8947 */ /* 0x000fea0003800000 */
[----:B------:R-:W-:-:S04]  /*1ab0*/  IMAD.WIDE.U32 R22, R7, 0x4, R10 ;  /* 0x0000000407167825 */ /* 0x000fc800078e000a */
[C---:B------:R-:W-:Y:S01]  /*1ac0*/  IMAD.WIDE.U32 R16, R7.reuse, 0x4, R12 ;  /* 0x0000000407107825 */ /* 0x040fe200078e000c */
        /* <DEDUP_REMOVED lines=8> */
[----:B------:R-:W-:Y:S01]  /*1b50*/  IADD3 R7, PT, PT, R7, 0x4, RZ ;  /* 0x0000000407077810 */ /* 0x000fe20007ffe0ff */
[----:B--2---:R-:W-:-:S04]  /*1b60*/  FMUL R25, R14, R15 ;  /* 0x0000000f0e197220 */ /* 0x004fc80000400000 */
[----:B------:R-:W0:Y:S01]  /*1b70*/  F2F.F64.F32 R18, R25 ;  /* 0x0000001900127310 */ /* 0x000e220000201800 */
[----:B---3--:R-:W-:-:S07]  /*1b80*/  FMUL R27, R27, R28 ;  /* 0x0000001c1b1b7220 */ /* 0x008fce0000400000 */
[----:B------:R-:W1:Y:S01]  /*1b90*/  F2F.F64.F32 R14, R27 ;  /* 0x0000001b000e7310 */ /* 0x000e620000201800 */
[----:B----4-:R-:W-:Y:S01]  /*1ba0*/  FMUL R9, R9, R24 ;  /* 0x0000001809097220 */ /* 0x010fe20000400000 */
[----:B0-----:R-:W-:-:S06]  /*1bb0*/  DADD R20, R20, R18 ;  /* 0x0000000014147229 */ /* 0x001fcc0000000012 */
[----:B------:R-:W0:Y:S01]  /*1bc0*/  F2F.F64.F32 R18, R9 ;  /* 0x0000000900127310 */ /* 0x000e220000201800 */
[----:B-----5:R-:W-:Y:S01]  /*1bd0*/  FMUL R5, R5, R26 ;  /* 0x0000001a05057220 */ /* 0x020fe20000400000 */
[----:B-1----:R-:W-:-:S06]  /*1be0*/  DADD R14, R20, R14 ;  /* 0x00000000140e7229 */ /* 0x002fcc000000000e */
[----:B------:R-:W1:Y:S02]  /*1bf0*/  F2F.F64.F32 R20, R5 ;  /* 0x0000000500147310 */ /* 0x000e640000201800 */
[----:B0-----:R-:W-:-:S08]  /*1c00*/  DADD R14, R14, R18 ;  /* 0x000000000e0e7229 */ /* 0x001fd00000000012 */
[----:B-1----:R-:W-:-:S11]  /*1c10*/  DADD R20, R14, R20 ;  /* 0x000000000e147229 */ /* 0x002fd60000000014 */
.L_x_98:
[----:B------:R-:W-:Y:S05]  /*1c20*/  BRA.U !UP0, `(.L_x_96) ;  /* 0x0000000108547547 */ /* 0x000fea000b800000 */
[----:B------:R-:W-:-:S04]  /*1c30*/  IMAD.WIDE.U32 R14, R7, 0x4, R10 ;  /* 0x00000004070e7825 */ /* 0x000fc800078e000a */
[----:B------:R-:W-:Y:S01]  /*1c40*/  IMAD.WIDE.U32 R12, R7, 0x4, R12 ;  /* 0x00000004070c7825 */ /* 0x000fe200078e000c */
[----:B------:R-:W2:Y:S04]  /*1c50*/  LDG.E R5, desc[UR10][R14.64] ;  /* 0x0000000a0e057981 */ /* 0x000ea8000c1e1900 */
[----:B------:R-:W2:Y:S01]  /*1c60*/  LDG.E R16, desc[UR10][R12.64] ;  /* 0x0000000a0c107981 */ /* 0x000ea2000c1e1900 */
[----:B------:R-:W-:Y:S01]  /*1c70*/  UISETP.NE.AND UP0, UPT, UR5, 0x1, UPT ;  /* 0x000000010500788c */ /* 0x000fe2000bf05270 */
[----:B--2---:R-:W-:-:S06]  /*1c80*/  FMUL R16, R5, R16 ;  /* 0x0000001005107220 */ /* 0x004fcc0000400000 */
[----:B------:R-:W0:Y:S02]  /*1c90*/  F2F.F64.F32 R16, R16 ;  /* 0x0000001000107310 */ /* 0x000e240000201800 */
[----:B0-----:R-:W-:Y:S01]  /*1ca0*/  DADD R20, R20, R16 ;  /* 0x0000000014147229 */ /* 0x001fe20000000010 */
[----:B------:R-:W-:Y:S10]  /*1cb0*/  BRA.U !UP0, `(.L_x_96) ;  /* 0x0000000108307547 */ /* 0x000ff4000b800000 */
[----:B------:R-:W-:Y:S01]  /*1cc0*/  UISETP.NE.AND UP0, UPT, UR5, 0x2, UPT ;  /* 0x000000020500788c */ /* 0x000fe2000bf05270 */
[----:B------:R-:W2:Y:S04]  /*1cd0*/  LDG.E R5, desc[UR10][R14.64+0x4] ;  /* 0x0000040a0e057981 */ /* 0x000ea8000c1e1900 */
[----:B------:R-:W2:Y:S01]  /*1ce0*/  LDG.E R16, desc[UR10][R12.64+0x4] ;  /* 0x0000040a0c107981 */ /* 0x000ea2000c1e1900 */
[----:B------:R-:W-:-:S13]  /*1cf0*/  PLOP3.LUT P0, PT, PT, PT, UP0, 0x80, 0x8 ;  /* 0x000000000008781c */ /* 0x000fda0003f0f008 */
[----:B------:R-:W3:Y:S04]  /*1d00*/  @P0 LDG.E R7, desc[UR10][R14.64+0x8] ;  /* 0x0000080a0e070981 */ /* 0x000ee8000c1e1900 */
[----:B------:R-:W3:Y:S01]  /*1d10*/  @P0 LDG.E R18, desc[UR10][R12.64+0x8] ;  /* 0x0000080a0c120981 */ /* 0x000ee2000c1e1900 */
[----:B--2---:R-:W-:-:S06]  /*1d20*/  FMUL R16, R5, R16 ;  /* 0x0000001005107220 */ /* 0x004fcc0000400000 */
[----:B------:R-:W0:Y:S01]  /*1d30*/  F2F.F64.F32 R16, R16 ;  /* 0x0000001000107310 */ /* 0x000e220000201800 */
[----:B---3--:R-:W-:-:S07]  /*1d40*/  @P0 FMUL R18, R7, R18 ;  /* 0x0000001207120220 */ /* 0x008fce0000400000 */
[----:B------:R-:W1:Y:S01]  /*1d50*/  @P0 F2F.F64.F32 R18, R18 ;  /* 0x0000001200120310 */ /* 0x000e620000201800 */
[----:B0-----:R-:W-:-:S08]  /*1d60*/  DADD R20, R20, R16 ;  /* 0x0000000014147229 */ /* 0x001fd00000000010 */
[----:B-1----:R-:W-:-:S11]  /*1d70*/  @P0 DADD R20, R20, R18 ;  /* 0x0000000014140229 */ /* 0x002fd60000000012 */
.L_x_96:
[----:B------:R-:W-:Y:S01]  /*1d80*/  VIADD R5, R6, 0xf3000000 ;  /* 0xf300000006057836 */ /* 0x000fe20000000000 */
[----:B------:R0:W1:Y:S04]  /*1d90*/  MUFU.RSQ R7, R6 ;  /* 0x0000000600077308 */ /* 0x0000680000001400 */
[----:B------:R-:W-:-:S13]  /*1da0*/  ISETP.GT.U32.AND P0, PT, R5, 0x727fffff, PT ;  /* 0x727fffff0500780c */ /* 0x000fda0003f04070 */
[----:B01----:R-:W-:Y:S05]  /*1db0*/  @!P0 BRA `(.L_x_99) ;  /* 0x0000000000188947 */ /* 0x003fea0003800000 */
[----:B------:R-:W-:Y:S01]  /*1dc0*/  BSSY.RECONVERGENT B0, `(.L_x_100) ;  /* 0x0000003000007945 */ /* 0x000fe20003800200 */
[----:B------:R-:W-:-:S07]  /*1dd0*/  MOV R15, 0x1df0 ;  /* 0x00001df0000f7802 */ /* 0x000fce0000000f00 */
[----:B------:R-:W-:Y:S05]  /*1de0*/  CALL.REL.NOINC `($__internal_4_$__cuda_sm20_sqrt_rn_f32_slowpath) ;  /* 0x00000008007c7944 */ /* 0x000fea0003c00000 */
[----:B------:R-:W-:Y:S05]  /*1df0*/  BSYNC.RECONVERGENT B0 ;  /* 0x0000000000007941 */ /* 0x000fea0003800200 */
.L_x_100:
[----:B------:R-:W-:Y:S01]  /*1e00*/  MOV R5, R9 ;  /* 0x0000000900057202 */ /* 0x000fe20000000f00 */
[----:B------:R-:W-:Y:S06]  /*1e10*/  BRA `(.L_x_101) ;  /* 0x0000000000107947 */ /* 0x000fec0003800000 */
.L_x_99:
[C---:B------:R-:W-:Y:S01]  /*1e20*/  FMUL.FTZ R5, R7.reuse, R6 ;  /* 0x0000000607057220 */ /* 0x040fe20000410000 */
[----:B------:R-:W-:-:S03]  /*1e30*/  FMUL.FTZ R7, R7, 0.5 ;  /* 0x3f00000007077820 */ /* 0x000fc60000410000 */
[----:B------:R-:W-:-:S04]  /*1e40*/  FFMA R6, -R5, R5, R6 ;  /* 0x0000000505067223 */ /* 0x000fc80000000106 */
[----:B------:R-:W-:-:S07]  /*1e50*/  FFMA R5, R6, R7, R5 ;  /* 0x0000000706057223 */ /* 0x000fce0000000005 */
.L_x_101:
[----:B------:R-:W-:Y:S01]  /*1e60*/  IADD3 R6, PT, PT, R4, -0xd000000, RZ ;  /* 0xf300000004067810 */ /* 0x000fe20007ffe0ff */
[----:B------:R0:W1:Y:S01]  /*1e70*/  MUFU.RSQ R9, R4 ;  /* 0x0000000400097308 */ /* 0x0000620000001400 */
[----:B------:R-:W-:Y:S02]  /*1e80*/  BSSY.RECONVERGENT B0, `(.L_x_102) ;  /* 0x000000c000007945 */ /* 0x000fe40003800200 */
[----:B------:R-:W-:-:S13]  /*1e90*/  ISETP.GT.U32.AND P0, PT, R6, 0x727fffff, PT ;  /* 0x727fffff0600780c */ /* 0x000fda0003f04070 */
[----:B0-----:R-:W-:Y:S05]  /*1ea0*/  @!P0 BRA `(.L_x_103) ;  /* 0x0000000000148947 */ /* 0x001fea0003800000 */
[----:B------:R-:W-:Y:S01]  /*1eb0*/  IMAD.MOV.U32 R6, RZ, RZ, R4 ;  /* 0x000000ffff067224 */ /* 0x000fe200078e0004 */
[----:B------:R-:W-:-:S07]  /*1ec0*/  MOV R15, 0x1ee0 ;  /* 0x00001ee0000f7802 */ /* 0x000fce0000000f00 */
[----:B-1----:R-:W-:Y:S05]  /*1ed0*/  CALL.REL.NOINC `($__internal_4_$__cuda_sm20_sqrt_rn_f32_slowpath) ;  /* 0x0000000800407944 */ /* 0x002fea0003c00000 */
[----:B------:R-:W-:Y:S01]  /*1ee0*/  MOV R4, R9 ;  /* 0x0000000900047202 */ /* 0x000fe20000000f00 */
[----:B------:R-:W-:Y:S06]  /*1ef0*/  BRA `(.L_x_104) ;  /* 0x0000000000107947 */ /* 0x000fec0003800000 */
.L_x_103:
[C---:B-1----:R-:W-:Y:S01]  /*1f00*/  FMUL.FTZ R7, R9.reuse, R4 ;  /* 0x0000000409077220 */ /* 0x042fe20000410000 */
[----:B------:R-:W-:-:S03]  /*1f10*/  FMUL.FTZ R6, R9, 0.5 ;  /* 0x3f00000009067820 */ /* 0x000fc60000410000 */
[----:B------:R-:W-:-:S04]  /*1f20*/  FFMA R4, -R7, R7, R4 ;  /* 0x0000000707047223 */ /* 0x000fc80000000104 */
[----:B------:R-:W-:-:S07]  /*1f30*/  FFMA R4, R4, R6, R7 ;  /* 0x0000000604047223 */ /* 0x000fce0000000007 */
.L_x_104:
[----:B------:R-:W-:Y:S05]  /*1f40*/  BSYNC.RECONVERGENT B0 ;  /* 0x0000000000007941 */ /* 0x000fea0003800200 */
.L_x_102:
[----:B------:R-:W-:Y:S01]  /*1f50*/  FFMA R24, R4, R5, 9.9999999392252902908e-09 ;  /* 0x322bcc7704187423 */ /* 0x000fe20000000005 */
[----:B------:R-:W-:Y:S01]  /*1f60*/  HFMA2 R4, -RZ, RZ, 0, 5.9604644775390625e-08 ;  /* 0x00000001ff047431 */ /* 0x000fe200000001ff */
[----:B------:R-:W-:Y:S01]  /*1f70*/  FSETP.GEU.AND P1, PT, |R21|, 6.5827683646048100446e-37, PT ;  /* 0x036000001500780b */ /* 0x000fe20003f2e200 */
[----:B------:R-:W-:Y:S03]  /*1f80*/  BSSY.RECONVERGENT B0, `(.L_x_105) ;  /* 0x0000012000007945 */ /* 0x000fe60003800200 */
[----:B------:R-:W0:Y:S08]  /*1f90*/  F2F.F64.F32 R24, R24 ;  /* 0x0000001800187310 */ /* 0x000e300000201800 */
[----:B0-----:R-:W0:Y:S02]  /*1fa0*/  MUFU.RCP64H R5, R25 ;  /* 0x0000001900057308 */ /* 0x001e240000001800 */
        /* <DEDUP_REMOVED lines=12> */
[----:B------:R-:W-:Y:S02]  /*2070*/  MOV R13, R21 ;  /* 0x00000015000d7202 */ /* 0x000fe40000000f00 */
[----:B------:R-:W-:-:S07]  /*2080*/  MOV R22, 0x20a0 ;  /* 0x000020a000167802 */ /* 0x000fce0000000f00 */
[----:B------:R-:W-:Y:S05]  /*2090*/  CALL.REL.NOINC `($__internal_3_$__cuda_sm20_div_rn_f64_full) ;  /* 0x0000000000587944 */ /* 0x000fea0003c00000 */
.L_x_106:
[----:B------:R-:W-:Y:S05]  /*20a0*/  BSYNC.RECONVERGENT B0 ;  /* 0x0000000000007941 */ /* 0x000fea0003800200 */
.L_x_105:
[----:B------:R-:W0:Y:S01]  /*20b0*/  F2F.F32.F64 R5, R4 ;  /* 0x0000000400057310 */ /* 0x000e220000301000 */
[----:B------:R-:W1:Y:S01]  /*20c0*/  LDCU UR13, c[0x0][0x390] ;  /* 0x00007200ff0d77ac */ /* 0x000e620008000800 */
[----:B0-----:R-:W-:-:S04]  /*20d0*/  FSETP.GEU.AND P0, PT, R2, R5, PT ;  /* 0x000000050200720b */ /* 0x001fc80003f0e000 */
[C---:B------:R-:W-:Y:S02]  /*20e0*/  SEL R8, R3.reuse, R8, !P0 ;  /* 0x0000000803087207 */ /* 0x040fe40004000000 */
[----:B------:R-:W-:Y:S02]  /*20f0*/  IADD3 R3, PT, PT, R3, 0x1, RZ ;  /* 0x0000000103037810 */ /* 0x000fe40007ffe0ff */
[----:B------:R-:W-:Y:S02]  /*2100*/  FSEL R2, R5, R2, !P0 ;  /* 0x0000000205027208 */ /* 0x000fe40004000000 */
[----:B-1----:R-:W-:-:S13]  /*2110*/  ISETP.NE.AND P1, PT, R3, UR13, PT ;  /* 0x0000000d03007c0c */ /* 0x002fda000bf25270 */
[----:B------:R-:W-:Y:S05]  /*2120*/  @P1 BRA `(.L_x_107) ;  /* 0xffffffe400281947 */ /* 0x000fea000383ffff */
[----:B------:R-:W0:Y:S01]  /*2130*/  LDC.64 R2, c[0x0][0x398] ;  /* 0x0000e600ff027b82 */ /* 0x000e220000000a00 */
[----:B------:R-:W1:Y:S01]  /*2140*/  LDCU UR13, c[0x0][0x388] ;  /* 0x00007100ff0d77ac */ /* 0x000e620008000800 */
[----:B0-----:R-:W-:-:S05]  /*2150*/  IMAD.WIDE R2, R0, 0x4, R2 ;  /* 0x0000000400027825 */ /* 0x001fca00078e0202 */
[----:B------:R-:W2:Y:S01]  /*2160*/  LDG.E R5, desc[UR10][R2.64] ;  /* 0x0000000a02057981 */ /* 0x000ea2000c1e1900 */
[----:B------:R-:W-:Y:S02]  /*2170*/  IADD3 R0, PT, PT, R0, UR4, RZ ;  /* 0x0000000400007c10 */ /* 0x000fe4000fffe0ff */
        /* <DEDUP_REMOVED lines=8> */
        .weak           $__internal_3_$__cuda_sm20_div_rn_f64_full
        .type           $__internal_3_$__cuda_sm20_div_rn_f64_full,@function
        .size           $__internal_3_$__cuda_sm20_div_rn_f64_full,($__internal_4_$__cuda_sm20_sqrt_rn_f32_slowpath - $__internal_3_$__cuda_sm20_div_rn_f64_full)
$__internal_3_$__cuda_sm20_div_rn_f64_full:
[C---:B------:R-:W-:Y:S01]  /*2200*/  FSETP.GEU.AND P0, PT, |R25|.reuse, 1.469367938527859385e-39, PT ;  /* 0x001000001900780b */ /* 0x040fe20003f0e200 */
[----:B------:R-:W-:Y:S01]  /*2210*/  IMAD.MOV.U32 R7, RZ, RZ, R25 ;  /* 0x000000ffff077224 */ /* 0x000fe200078e0019 */
[----:B------:R-:W-:Y:S01]  /*2220*/  LOP3.LUT R4, R25, 0x800fffff, RZ, 0xc0, !PT ;  /* 0x800fffff19047812 */ /* 0x000fe200078ec0ff */
[----:B------:R-:W-:Y:S01]  /*2230*/  IMAD.MOV.U32 R9, RZ, RZ, 0x1ca00000 ;  /* 0x1ca00000ff097424 */ /* 0x000fe200078e00ff */
[-C--:B------:R-:W-:Y:S01]  /*2240*/  MOV R6, R24.reuse ;  /* 0x0000001800067202 */ /* 0x080fe20000000f00 */
[----:B------:R-:W-:Y:S01]  /*2250*/  BSSY.RECONVERGENT B1, `(.L_x_109) ;  /* 0x0000054000017945 */ /* 0x000fe20003800200 */
[----:B------:R-:W-:Y:S02]  /*2260*/  LOP3.LUT R5, R4, 0x3ff00000, RZ, 0xfc, !PT ;  /* 0x3ff0000004057812 */ /* 0x000fe400078efcff */
[----:B------:R-:W-:Y:S02]  /*2270*/  MOV R4, R24 ;  /* 0x0000001800047202 */ /* 0x000fe40000000f00 */
[----:B------:R-:W-:-:S02]  /*2280*/  FSETP.GEU.AND P2, PT, |R13|, 1.469367938527859385e-39, PT ;  /* 0x001000000d00780b */ /* 0x000fc40003f4e200 */
[----:B------:R-:W-:Y:S01]  /*2290*/  MOV R16, 0x1 ;  /* 0x0000000100107802 */ /* 0x000fe20000000f00 */
[----:B------:R-:W-:Y:S01]  /*22a0*/  @!P0 DMUL R4, R6, 8.98846567431157953865e+307 ;  /* 0x7fe0000006048828 */ /* 0x000fe20000000000 */
[----:B------:R-:W-:Y:S02]  /*22b0*/  LOP3.LUT R23, R13, 0x7ff00000, RZ, 0xc0, !PT ;  /* 0x7ff000000d177812 */ /* 0x000fe400078ec0ff */
[----:B------:R-:W-:-:S03]  /*22c0*/  LOP3.LUT R24, R25, 0x7ff00000, RZ, 0xc0, !PT ;  /* 0x7ff0000019187812 */ /* 0x000fc600078ec0ff */
[----:B------:R-:W0:Y:S01]  /*22d0*/  MUFU.RCP64H R17, R5 ;  /* 0x0000000500117308 */ /* 0x000e220000001800 */
[----:B------:R-:W-:Y:S01]  /*22e0*/  ISETP.GE.U32.AND P1, PT, R23, R24, PT ;  /* 0x000000181700720c */ /* 0x000fe20003f26070 */
[----:B------:R-:W-:Y:S02]  /*22f0*/  IMAD.MOV.U32 R25, RZ, RZ, R23 ;  /* 0x000000ffff197224 */ /* 0x000fe400078e0017 */
[----:B------:R-:W-:Y:S02]  /*2300*/  @!P2 LOP3.LUT R18, R7, 0x7ff00000, RZ, 0xc0, !PT ;  /* 0x7ff000000712a812 */ /* 0x000fe400078ec0ff */
[----:B------:R-:W-:Y:S02]  /*2310*/  @!P0 LOP3.LUT R24, R5, 0x7ff00000, RZ, 0xc0, !PT ;  /* 0x7ff0000005188812 */ /* 0x000fe400078ec0ff */
[----:B------:R-:W-:-:S04]  /*2320*/  @!P2 ISETP.GE.U32.AND P3, PT, R23, R18, PT ;  /* 0x000000121700a20c */ /* 0x000fc80003f66070 */
[----:B------:R-:W-:-:S04]  /*2330*/  @!P2 SEL R19, R9, 0x63400000, !P3 ;  /* 0x634000000913a807 */ /* 0x000fc80005800000 */
[----:B------:R-:W-:Y:S01]  /*2340*/  @!P2 LOP3.LUT R20, R19, 0x80000000, R13, 0xf8, !PT ;  /* 0x800000001314a812 */ /* 0x000fe200078ef80d */
[----:B0-----:R-:W-:-:S03]  /*2350*/  DFMA R14, R16, -R4, 1 ;  /* 0x3ff00000100e742b */ /* 0x001fc60000000804 */
[----:B------:R-:W-:Y:S02]  /*2360*/  @!P2 LOP3.LUT R21, R20, 0x100000, RZ, 0xfc, !PT ;  /* 0x001000001415a812 */ /* 0x000fe400078efcff */
[----:B------:R-:W-:-:S03]  /*2370*/  @!P2 MOV R20, RZ ;  /* 0x000000ff0014a202 */ /* 0x000fc60000000f00 */
[----:B------:R-:W-:-:S08]  /*2380*/  DFMA R14, R14, R14, R14 ;  /* 0x0000000e0e0e722b */ /* 0x000fd0000000000e */
[----:B------:R-:W-:Y:S01]  /*2390*/  DFMA R16, R16, R14, R16 ;  /* 0x0000000e1010722b */ /* 0x000fe20000000010 */
[----:B------:R-:W-:Y:S02]  /*23a0*/  SEL R15, R9, 0x63400000, !P1 ;  /* 0x63400000090f7807 */ /* 0x000fe40004800000 */
[----:B------:R-:W-:Y:S02]  /*23b0*/  MOV R14, R12 ;  /* 0x0000000c000e7202 */ /* 0x000fe40000000f00 */
[----:B------:R-:W-:-:S03]  /*23c0*/  LOP3.LUT R15, R15, 0x800fffff, R13, 0xf8, !PT ;  /* 0x800fffff0f0f7812 */ /* 0x000fc600078ef80d */
[----:B------:R-:W-:-:S03]  /*23d0*/  DFMA R18, R16, -R4, 1 ;  /* 0x3ff000001012742b */ /* 0x000fc60000000804 */
[----:B------:R-:W-:-:S05]  /*23e0*/  @!P2 DFMA R14, R14, 2, -R20 ;  /* 0x400000000e0ea82b */ /* 0x000fca0000000814 */
[----:B------:R-:W-:-:S05]  /*23f0*/  DFMA R18, R16, R18, R16 ;  /* 0x000000121012722b */ /* 0x000fca0000000010 */
[----:B------:R-:W-:-:S03]  /*2400*/  @!P2 LOP3.LUT R25, R15, 0x7ff00000, RZ, 0xc0, !PT ;  /* 0x7ff000000f19a812 */ /* 0x000fc600078ec0ff */
[----:B------:R-:W-:Y:S01]  /*2410*/  DMUL R16, R18, R14 ;  /* 0x0000000e12107228 */ /* 0x000fe20000000000 */
[----:B------:R-:W-:-:S04]  /*2420*/  IADD3 R26, PT, PT, R25, -0x1, RZ ;  /* 0xffffffff191a7810 */ /* 0x000fc80007ffe0ff */
[----:B------:R-:W-:Y:S02]  /*2430*/  ISETP.GT.U32.AND P0, PT, R26, 0x7feffffe, PT ;  /* 0x7feffffe1a00780c */ /* 0x000fe40003f04070 */
[----:B------:R-:W-:Y:S01]  /*2440*/  IADD3 R26, PT, PT, R24, -0x1, RZ ;  /* 0xffffffff181a7810 */ /* 0x000fe20007ffe0ff */
[----:B------:R-:W-:-:S03]  /*2450*/  DFMA R20, R16, -R4, R14 ;  /* 0x800000041014722b */ /* 0x000fc6000000000e */
[----:B------:R-:W-:-:S05]  /*2460*/  ISETP.GT.U32.OR P0, PT, R26, 0x7feffffe, P0 ;  /* 0x7feffffe1a00780c */ /* 0x000fca0000704470 */
[----:B------:R-:W-:-:S08]  /*2470*/  DFMA R20, R18, R20, R16 ;  /* 0x000000141214722b */ /* 0x000fd00000000010 */
[----:B------:R-:W-:Y:S05]  /*2480*/  @P0 BRA `(.L_x_110) ;  /* 0x00000000006c0947 */ /* 0x000fea0003800000 */
[----:B------:R-:W-:-:S04]  /*2490*/  LOP3.LUT R16, R7, 0x7ff00000, RZ, 0xc0, !PT ;  /* 0x7ff0000007107812 */ /* 0x000fc800078ec0ff */
[CC--:B------:R-:W-:Y:S02]  /*24a0*/  VIADDMNMX R12, R23.reuse, -R16.reuse, 0xb9600000, !PT ;  /* 0xb9600000170c7446 */ /* 0x0c0fe40007800910 */
[----:B------:R-:W-:Y:S02]  /*24b0*/  ISETP.GE.U32.AND P0, PT, R23, R16, PT ;  /* 0x000000101700720c */ /* 0x000fe40003f06070 */
[----:B------:R-:W-:Y:S02]  /*24c0*/  VIMNMX R12, PT, PT, R12, 0x46a00000, PT ;  /* 0x46a000000c0c7848 */ /* 0x000fe40003fe0100 */
[----:B------:R-:W-:-:S05]  /*24d0*/  SEL R9, R9, 0x63400000, !P0 ;  /* 0x6340000009097807 */ /* 0x000fca0004000000 */
[----:B------:R-:W-:Y:S01]  /*24e0*/  IMAD.IADD R9, R12, 0x1, -R9 ;  /* 0x000000010c097824 */ /* 0x000fe200078e0a09 */
[----:B------:R-:W-:-:S04]  /*24f0*/  MOV R12, RZ ;  /* 0x000000ff000c7202 */ /* 0x000fc80000000f00 */
[----:B------:R-:W-:-:S06]  /*2500*/  IADD3 R13, PT, PT, R9, 0x7fe00000, RZ ;  /* 0x7fe00000090d7810 */ /* 0x000fcc0007ffe0ff */
        /* <DEDUP_REMOVED lines=9> */
[C---:B------:R-:W-:Y:S01]  /*25a0*/  IADD3 R5, PT, PT, -R9.reuse, RZ, RZ ;  /* 0x000000ff09057210 */ /* 0x040fe20007ffe1ff */
[----:B------:R-:W-:Y:S01]  /*25b0*/  DMUL.RP R12, R20, R12 ;  /* 0x0000000c140c7228 */ /* 0x000fe20000008000 */
[----:B------:R-:W-:Y:S02]  /*25c0*/  MOV R4, RZ ;  /* 0x000000ff00047202 */ /* 0x000fe40000000f00 */
[----:B------:R-:W-:-:S04]  /*25d0*/  IADD3 R9, PT, PT, -R9, -0x43300000, RZ ;  /* 0xbcd0000009097810 */ /* 0x000fc80007ffe1ff */
[----:B------:R-:W-:-:S03]  /*25e0*/  DFMA R4, R16, -R4, R20 ;  /* 0x800000041004722b */ /* 0x000fc60000000014 */
[----:B------:R-:W-:-:S07]  /*25f0*/  LOP3.LUT R7, R13, R7, RZ, 0x3c, !PT ;  /* 0x000000070d077212 */ /* 0x000fce00078e3cff */
[----:B------:R-:W-:-:S04]  /*2600*/  FSETP.NEU.AND P0, PT, |R5|, R9, PT ;  /* 0x000000090500720b */ /* 0x000fc80003f0d200 */
[----:B------:R-:W-:Y:S02]  /*2610*/  FSEL R16, R12, R16, !P0 ;  /* 0x000000100c107208 */ /* 0x000fe40004000000 */
[----:B------:R-:W-:Y:S01]  /*2620*/  FSEL R17, R7, R17, !P0 ;  /* 0x0000001107117208 */ /* 0x000fe20004000000 */
[----:B------:R-:W-:Y:S06]  /*2630*/  BRA `(.L_x_111) ;  /* 0x0000000000547947 */ /* 0x000fec0003800000 */
.L_x_110:
[----:B------:R-:W-:-:S14]  /*2640*/  DSETP.NAN.AND P0, PT, R12, R12, PT ;  /* 0x0000000c0c00722a */ /* 0x000fdc0003f08000 */
[----:B------:R-:W-:Y:S05]  /*2650*/  @P0 BRA `(.L_x_112) ;  /* 0x0000000000440947 */ /* 0x000fea0003800000 */
[----:B------:R-:W-:-:S14]  /*2660*/  DSETP.NAN.AND P0, PT, R6, R6, PT ;  /* 0x000000060600722a */ /* 0x000fdc0003f08000 */
[----:B------:R-:W-:Y:S05]  /*2670*/  @P0 BRA `(.L_x_113) ;  /* 0x0000000000300947 */ /* 0x000fea0003800000 */
[----:B------:R-:W-:Y:S01]  /*2680*/  ISETP.NE.AND P0, PT, R25, R24, PT ;  /* 0x000000181900720c */ /* 0x000fe20003f05270 */
[----:B------:R-:W-:Y:S01]  /*2690*/  IMAD.MOV.U32 R16, RZ, RZ, 0x0 ;  /* 0x00000000ff107424 */ /* 0x000fe200078e00ff */
[----:B------:R-:W-:-:S11]  /*26a0*/  MOV R17, 0xfff80000 ;  /* 0xfff8000000117802 */ /* 0x000fd60000000f00 */
[----:B------:R-:W-:Y:S05]  /*26b0*/  @!P0 BRA `(.L_x_111) ;  /* 0x0000000000348947 */ /* 0x000fea0003800000 */
[----:B------:R-:W-:Y:S02]  /*26c0*/  ISETP.NE.AND P0, PT, R25, 0x7ff00000, PT ;  /* 0x7ff000001900780c */ /* 0x000fe40003f05270 */
[----:B------:R-:W-:Y:S02]  /*26d0*/  LOP3.LUT R17, R13, 0x80000000, R7, 0x48, !PT ;  /* 0x800000000d117812 */ /* 0x000fe400078e4807 */
[----:B------:R-:W-:-:S13]  /*26e0*/  ISETP.EQ.OR P0, PT, R24, RZ, !P0 ;  /* 0x000000ff1800720c */ /* 0x000fda0004702670 */
[----:B------:R-:W-:Y:S02]  /*26f0*/  @P0 LOP3.LUT R4, R17, 0x7ff00000, RZ, 0xfc, !PT ;  /* 0x7ff0000011040812 */ /* 0x000fe400078efcff */
[----:B------:R-:W-:Y:S02]  /*2700*/  @!P0 MOV R16, RZ ;  /* 0x000000ff00108202 */ /* 0x000fe40000000f00 */
[----:B------:R-:W-:Y:S01]  /*2710*/  @P0 MOV R16, RZ ;  /* 0x000000ff00100202 */ /* 0x000fe20000000f00 */
[----:B------:R-:W-:Y:S01]  /*2720*/  @P0 IMAD.MOV.U32 R17, RZ, RZ, R4 ;  /* 0x000000ffff110224 */ /* 0x000fe200078e0004 */
[----:B------:R-:W-:Y:S06]  /*2730*/  BRA `(.L_x_111) ;  /* 0x0000000000147947 */ /* 0x000fec0003800000 */
.L_x_113:
[----:B------:R-:W-:Y:S02]  /*2740*/  LOP3.LUT R17, R7, 0x80000, RZ, 0xfc, !PT ;  /* 0x0008000007117812 */ /* 0x000fe400078efcff */
[----:B------:R-:W-:Y:S01]  /*2750*/  MOV R16, R6 ;  /* 0x0000000600107202 */ /* 0x000fe20000000f00 */
[----:B------:R-:W-:Y:S06]  /*2760*/  BRA `(.L_x_111) ;  /* 0x0000000000087947 */ /* 0x000fec0003800000 */
.L_x_112:
[----:B------:R-:W-:Y:S02]  /*2770*/  LOP3.LUT R17, R13, 0x80000, RZ, 0xfc, !PT ;  /* 0x000800000d117812 */ /* 0x000fe400078efcff */
[----:B------:R-:W-:-:S07]  /*2780*/  MOV R16, R12 ;  /* 0x0000000c00107202 */ /* 0x000fce0000000f00 */
.L_x_111:
[----:B------:R-:W-:Y:S05]  /*2790*/  BSYNC.RECONVERGENT B1 ;  /* 0x0000000000017941 */ /* 0x000fea0003800200 */
.L_x_109:
[----:B------:R-:W-:Y:S01]  /*27a0*/  HFMA2 R23, -RZ, RZ, 0, 0 ;  /* 0x00000000ff177431 */ /* 0x000fe200000001ff */
[----:B------:R-:W-:Y:S01]  /*27b0*/  MOV R4, R16 ;  /* 0x0000001000047202 */ /* 0x000fe20000000f00 */
[----:B------:R-:W-:Y:S02]  /*27c0*/  IMAD.MOV.U32 R5, RZ, RZ, R17 ;  /* 0x000000ffff057224 */ /* 0x000fe400078e0011 */
[----:B------:R-:W-:Y:S05]  /*27d0*/  RET.REL.NODEC R22 `(_Z17k_means_calculatePfiiiPiS_S0_) ;  /* 0xffffffd816087950 */ /* 0x000fea0003c3ffff */
        .weak           $__internal_4_$__cuda_sm20_sqrt_rn_f32_slowpath
        .type           $__internal_4_$__cuda_sm20_sqrt_rn_f32_slowpath,@function
        .size           $__internal_4_$__cuda_sm20_sqrt_rn_f32_slowpath,(.L_x_196 - $__internal_4_$__cuda_sm20_sqrt_rn_f32_slowpath)
$__internal_4_$__cuda_sm20_sqrt_rn_f32_slowpath:
[----:B------:R-:W-:-:S13]  /*27e0*/  LOP3.LUT P0, RZ, R6, 0x7fffffff, RZ, 0xc0, !PT ;  /* 0x7fffffff06ff7812 */ /* 0x000fda000780c0ff */
[----:B------:R-:W-:Y:S01]  /*27f0*/  @!P0 MOV R7, R6 ;  /* 0x0000000600078202 */ /* 0x000fe20000000f00 */
[----:B------:R-:W-:Y:S06]  /*2800*/  @!P0 BRA `(.L_x_114) ;  /* 0x0000000000408947 */ /* 0x000fec0003800000 */
[----:B------:R-:W-:-:S13]  /*2810*/  FSETP.GEU.FTZ.AND P0, PT, R6, RZ, PT ;  /* 0x000000ff0600720b */ /* 0x000fda0003f1e000 */
[----:B------:R-:W-:Y:S01]  /*2820*/  @!P0 MOV R7, 0x7fffffff ;  /* 0x7fffffff00078802 */ /* 0x000fe20000000f00 */
[----:B------:R-:W-:Y:S06]  /*2830*/  @!P0 BRA `(.L_x_114) ;  /* 0x0000000000348947 */ /* 0x000fec0003800000 */
[----:B------:R-:W-:-:S13]  /*2840*/  FSETP.GTU.FTZ.AND P0, PT, |R6|, +INF , PT ;  /* 0x7f8000000600780b */ /* 0x000fda0003f1c200 */
[----:B------:R-:W-:Y:S01]  /*2850*/  @P0 FADD.FTZ R7, R6, 1 ;  /* 0x3f80000006070421 */ /* 0x000fe20000010000 */
[----:B------:R-:W-:Y:S06]  /*2860*/  @P0 BRA `(.L_x_114) ;  /* 0x0000000000280947 */ /* 0x000fec0003800000 */
[----:B------:R-:W-:-:S13]  /*2870*/  FSETP.NEU.FTZ.AND P0, PT, |R6|, +INF , PT ;  /* 0x7f8000000600780b */ /* 0x000fda0003f1d200 */
[----:B------:R-:W-:-:S04]  /*2880*/  @P0 FFMA R9, R6, 1.84467440737095516160e+19, RZ ;  /* 0x5f80000006090823 */ /* 0x000fc800000000ff */
[----:B------:R-:W0:Y:S02]  /*2890*/  @P0 MUFU.RSQ R12, R9 ;  /* 0x00000009000c0308 */ /* 0x000e240000001400 */
[----:B0-----:R-:W-:Y:S01]  /*28a0*/  @P0 FMUL.FTZ R14, R9, R12 ;  /* 0x0000000c090e0220 */ /* 0x001fe20000410000 */
[----:B------:R-:W-:-:S03]  /*28b0*/  @P0 FMUL.FTZ R12, R12, 0.5 ;  /* 0x3f0000000c0c0820 */ /* 0x000fc60000410000 */
[----:B------:R-:W-:-:S04]  /*28c0*/  @P0 FADD.FTZ R7, -R14, -RZ ;  /* 0x800000ff0e070221 */ /* 0x000fc80000010100 */
[----:B------:R-:W-:Y:S01]  /*28d0*/  @P0 FFMA R13, R14, R7, R9 ;  /* 0x000000070e0d0223 */ /* 0x000fe20000000009 */
[----:B------:R-:W-:-:S03]  /*28e0*/  @!P0 IMAD.MOV.U32 R7, RZ, RZ, R6 ;  /* 0x000000ffff078224 */ /* 0x000fc600078e0006 */
[----:B------:R-:W-:-:S04]  /*28f0*/  @P0 FFMA R12, R13, R12, R14 ;  /* 0x0000000c0d0c0223 */ /* 0x000fc8000000000e */
[----:B------:R-:W-:-:S07]  /*2900*/  @P0 FMUL.FTZ R7, R12, 2.3283064365386962891e-10 ;  /* 0x2f8000000c070820 */ /* 0x000fce0000410000 */
.L_x_114:
[----:B------:R-:W-:Y:S01]  /*2910*/  MOV R9, R7 ;  /* 0x0000000700097202 */ /* 0x000fe20000000f00 */
[----:B------:R-:W-:Y:S01]  /*2920*/  HFMA2 R7, -RZ, RZ, 0, 0 ;  /* 0x00000000ff077431 */ /* 0x000fe200000001ff */
[----:B------:R-:W-:-:S04]  /*2930*/  MOV R6, R15 ;  /* 0x0000000f00067202 */ /* 0x000fc80000000f00 */
[----:B------:R-:W-:Y:S05]  /*2940*/  RET.REL.NODEC R6 `(_Z17k_means_calculatePfiiiPiS_S0_) ;  /* 0xffffffd406ac7950 */ /* 0x000fea0003c3ffff */
.L_x_115:
        /* <DEDUP_REMOVED lines=11> */
.L_x_196:


//--------------------- .text._Z16update_centroidsPfS_PiiiiS0_ --------------------------
	.section	.text._Z16update_centroidsPfS_PiiiiS0_,"ax",@progbits
	.align	128
        .global         _Z16update_centroidsPfS_PiiiiS0_
        .type           _Z16update_centroidsPfS_PiiiiS0_,@function
        .size           _Z16update_centroidsPfS_PiiiiS0_,(.L_x_197 - _Z16update_centroidsPfS_PiiiiS0_)
        .other          _Z16update_centroidsPfS_PiiiiS0_,@"STO_CUDA_ENTRY STV_DEFAULT"
_Z16update_centroidsPfS_PiiiiS0_:
.text._Z16update_centroidsPfS_PiiiiS0_:
[----:B------:R-:W-:Y:S01]  /*0000*/  LDC R1, c[0x0][0x37c] ;  /* 0x0000df00ff017b82 */ /* 0x000fe20000000800 */
[----:B------:R-:W0:Y:S07]  /*0010*/  S2R R9, SR_TID.X ;  /* 0x0000000000097919 */ /* 0x000e2e0000002100 */
[----:B------:R-:W0:Y:S01]  /*0020*/  S2UR UR4, SR_CTAID.X ;  /* 0x00000000000479c3 */ /* 0x000e220000002500 */
[----:B------:R-:W1:Y:S01]  /*0030*/  LDCU UR6, c[0x0][0x39c] ;  /* 0x00007380ff0677ac */ /* 0x000e620008000800 */
[----:B------:R-:W-:Y:S01]  /*0040*/  BSSY.RECONVERGENT B0, `(.L_x_116) ;  /* 0x0000085000007945 */ /* 0x000fe20003800200 */
[----:B------:R-:W2:Y:S05]  /*0050*/  LDCU.64 UR8, c[0x0][0x358] ;  /* 0x00006b00ff0877ac */ /* 0x000eaa0008000a00 */
[----:B------:R-:W0:Y:S01]  /*0060*/  LDC R2, c[0x0][0x360] ;  /* 0x0000d800ff027b82 */ /* 0x000e220000000800 */
[----:B------:R-:W3:Y:S01]  /*0070*/  LDCU UR5, c[0x0][0x370] ;  /* 0x00006e00ff0577ac */ /* 0x000ee20008000800 */
[----:B0-----:R-:W-:-:S02]  /*0080*/  IMAD R9, R2, UR4, R9 ;  /* 0x0000000402097c24 */ /* 0x001fc4000f8e0209 */
[----:B---3--:R-:W-:-:S03]  /*0090*/  IMAD R2, R2, UR5, RZ ;  /* 0x0000000502027c24 */ /* 0x008fc6000f8e02ff */
[----:B-1----:R-:W-:-:S13]  /*00a0*/  ISETP.GE.AND P0, PT, R9, UR6, PT ;  /* 0x0000000609007c0c */ /* 0x002fda000bf06270 */
[----:B--2---:R-:W-:Y:S05]  /*00b0*/  @P0 BRA `(.L_x_117) ;  /* 0x0000000400f40947 */ /* 0x004fea0003800000 */
[----:B------:R-:W0:Y:S02]  /*00c0*/  LDC R0, c[0x0][0x3a0] ;  /* 0x0000e800ff007b82 */ /* 0x000e240000000800 */
[----:B0-----:R-:W-:-:S13]  /*00d0*/  ISETP.GE.AND P0, PT, R0, 0x1, PT ;  /* 0x000000010000780c */ /* 0x001fda0003f06270 */
[----:B------:R-:W-:Y:S05]  /*00e0*/  @!P0 BRA `(.L_x_118) ;  /* 0x00000004000c8947 */ /* 0x000fea0003800000 */
[C---:B------:R-:W-:Y:S01]  /*00f0*/  LOP3.LUT R10, R0.reuse, 0x7, RZ, 0xc0, !PT ;  /* 0x00000007000a7812 */ /* 0x040fe200078ec0ff */
[----:B------:R-:W-:Y:S01]  /*0100*/  BSSY.RECONVERGENT B1, `(.L_x_119) ;  /* 0x0000040000017945 */ /* 0x000fe20003800200 */
[C---:B------:R-:W-:Y:S02]  /*0110*/  IADD3 R3, PT, PT, R0.reuse, -0x1, RZ ;  /* 0xffffffff00037810 */ /* 0x040fe40007ffe0ff */
[----:B------:R-:W-:Y:S01]  /*0120*/  LOP3.LUT R12, R0, 0x3, RZ, 0xc0, !PT ;  /* 0x00000003000c7812 */ /* 0x000fe200078ec0ff */
[----:B------:R-:W-:Y:S01]  /*0130*/  VIADD R4, R10, 0xffffffff ;  /* 0xffffffff0a047836 */ /* 0x000fe20000000000 */
[----:B------:R-:W-:Y:S02]  /*0140*/  ISETP.GE.U32.AND P2, PT, R3, 0x7, PT ;  /* 0x000000070300780c */ /* 0x000fe40003f46070 */
[----:B------:R-:W-:Y:S02]  /*0150*/  LOP3.LUT R0, R0, 0x7ffffff8, RZ, 0xc0, !PT ;  /* 0x7ffffff800007812 */ /* 0x000fe400078ec0ff */
[----:B------:R-:W-:-:S02]  /*0160*/  ISETP.GE.U32.AND P1, PT, R4, 0x3, PT ;  /* 0x000000030400780c */ /* 0x000fc40003f26070 */
[----:B------:R-:W-:-:S11]  /*0170*/  MOV R3, R9 ;  /* 0x0000000900037202 */ /* 0x000fd60000000f00 */
.L_x_125:
[----:B0123--:R-:W0:Y:S01]  /*0180*/  LDC.64 R4, c[0x0][0x3a8] ;  /* 0x0000ea00ff047b82 */ /* 0x00fe220000000a00 */
[----:B------:R-:W1:Y:S01]  /*0190*/  LDCU UR4, c[0x0][0x39c] ;  /* 0x00007380ff0477ac */ /* 0x000e620008000800 */
[----:B------:R-:W-:Y:S02]  /*01a0*/  IMAD.MOV.U32 R13, RZ, RZ, R3 ;  /* 0x000000ffff0d7224 */ /* 0x000fe400078e0003 */
[----:B------:R-:W-:Y:S02]  /*01b0*/  IMAD.MOV.U32 R8, RZ, RZ, RZ ;  /* 0x000000ffff087224 */ /* 0x000fe400078e00ff */
[----:B0-----:R-:W-:Y:S01]  /*01c0*/  IMAD.WIDE R4, R3, 0x4, R4 ;  /* 0x0000000403047825 */ /* 0x001fe200078e0204 */
[----:B------:R-:W-:-:S04]  /*01d0*/  IADD3 R3, PT, PT, R2, R3, RZ ;  /* 0x0000000302037210 */ /* 0x000fc80007ffe0ff */
[----:B------:R0:W-:Y:S01]  /*01e0*/  STG.E desc[UR8][R4.64], RZ ;  /* 0x000000ff04007986 */ /* 0x0001e2000c101908 */
[----:B-1----:R-:W-:Y:S01]  /*01f0*/  ISETP.GE.AND P0, PT, R3, UR4, PT ;  /* 0x0000000403007c0c */ /* 0x002fe2000bf06270 */
[----:B------:R-:W-:-:S12]  /*0200*/  @!P2 BRA `(.L_x_120) ;  /* 0x000000000044a947 */ /* 0x000fd80003800000 */
[----:B------:R-:W1:Y:S01]  /*0210*/  LDC R8, c[0x0][0x3a0] ;  /* 0x0000e800ff087b82 */ /* 0x000e620000000800 */
[----:B------:R-:W-:-:S07]  /*0220*/  HFMA2 R11, -RZ, RZ, 0, 0 ;  /* 0x00000000ff0b7431 */ /* 0x000fce00000001ff */
[----:B------:R-:W2:Y:S02]  /*0230*/  LDC.64 R6, c[0x0][0x388] ;  /* 0x0000e200ff067b82 */ /* 0x000ea40000000a00 */
.L_x_121:
[----:B01-3--:R-:W-:Y:S02]  /*0240*/  IMAD R5, R13, R8, R11 ;  /* 0x000000080d057224 */ /* 0x00bfe400078e020b */
[----:B------:R-:W-:Y:S02]  /*0250*/  VIADD R11, R11, 0x8 ;  /* 0x000000080b0b7836 */ /* 0x000fe40000000000 */
[----:B--2---:R-:W-:-:S03]  /*0260*/  IMAD.WIDE R4, R5, 0x4, R6 ;  /* 0x0000000405047825 */ /* 0x004fc600078e0206 */
[----:B------:R-:W-:Y:S02]  /*0270*/  ISETP.NE.AND P3, PT, R11, R0, PT ;  /* 0x000000000b00720c */ /* 0x000fe40003f65270 */
[----:B------:R3:W-:Y:S04]  /*0280*/  STG.E desc[UR8][R4.64], RZ ;  /* 0x000000ff04007986 */ /* 0x0007e8000c101908 */
[----:B------:R3:W-:Y:S04]  /*0290*/  STG.E desc[UR8][R4.64+0x4], RZ ;  /* 0x000004ff04007986 */ /* 0x0007e8000c101908 */
[----:B------:R3:W-:Y:S04]  /*02a0*/  STG.E desc[UR8][R4.64+0x8], RZ ;  /* 0x000008ff04007986 */ /* 0x0007e8000c101908 */
[----:B------:R3:W-:Y:S04]  /*02b0*/  STG.E desc[UR8][R4.64+0xc], RZ ;  /* 0x00000cff04007986 */ /* 0x0007e8000c101908 */
[----:B------:R3:W-:Y:S04]  /*02c0*/  STG.E desc[UR8][R4.64+0x10], RZ ;  /* 0x000010ff04007986 */ /* 0x0007e8000c101908 */
[----:B------:R3:W-:Y:S04]  /*02d0*/  STG.E desc[UR8][R4.64+0x14], RZ ;  /* 0x000014ff04007986 */ /* 0x0007e8000c101908 */
[----:B------:R3:W-:Y:S04]  /*02e0*/  STG.E desc[UR8][R4.64+0x18], RZ ;  /* 0x000018ff04007986 */ /* 0x0007e8000c101908 */
[----:B------:R3:W-:Y:S01]  /*02f0*/  STG.E desc[UR8][R4.64+0x1c], RZ ;  /* 0x00001cff04007986 */ /* 0x0007e2000c101908 */
[----:B------:R-:W-:Y:S05]  /*0300*/  @P3 BRA `(.L_x_121) ;  /* 0xfffffffc00cc3947 */ /* 0x000fea000383ffff */
[----:B------:R-:W-:-:S07]  /*0310*/  MOV R8, R0 ;  /* 0x0000000000087202 */ /* 0x000fce0000000f00 */
.L_x_120:
[----:B------:R-:W-:-:S13]  /*0320*/  ISETP.NE.AND P3, PT, R10, RZ, PT ;  /* 0x000000ff0a00720c */ /* 0x000fda0003f65270 */
[----:B------:R-:W-:Y:S05]  /*0330*/  @!P3 BRA `(.L_x_122) ;  /* 0x00000000006cb947 */ /* 0x000fea0003800000 */
[----:B------:R-:W-:Y:S01]  /*0340*/  ISETP.NE.AND P3, PT, R12, RZ, PT ;  /* 0x000000ff0c00720c */ /* 0x000fe20003f65270 */
[----:B------:R-:W-:-:S12]  /*0350*/  @!P1 BRA `(.L_x_123) ;  /* 0x0000000000249947 */ /* 0x000fd80003800000 */
[----:B0--3--:R-:W0:Y:S01]  /*0360*/  LDC.64 R4, c[0x0][0x388] ;  /* 0x0000e200ff047b82 */ /* 0x009e220000000a00 */
[----:B------:R-:W1:Y:S02]  /*0370*/  LDCU UR4, c[0x0][0x3a0] ;  /* 0x00007400ff0477ac */ /* 0x000e640008000800 */
[----:B-1----:R-:W-:Y:S02]  /*0380*/  IMAD R7, R13, UR4, R8 ;  /* 0x000000040d077c24 */ /* 0x002fe4000f8e0208 */
[----:B------:R-:W-:Y:S02]  /*0390*/  VIADD R8, R8, 0x4 ;  /* 0x0000000408087836 */ /* 0x000fe40000000000 */
[----:B0-----:R-:W-:-:S05]  /*03a0*/  IMAD.WIDE R4, R7, 0x4, R4 ;  /* 0x0000000407047825 */ /* 0x001fca00078e0204 */
[----:B------:R1:W-:Y:S04]  /*03b0*/  STG.E desc[UR8][R4.64], RZ ;  /* 0x000000ff04007986 */ /* 0x0003e8000c101908 */
[----:B------:R1:W-:Y:S04]  /*03c0*/  STG.E desc[UR8][R4.64+0x4], RZ ;  /* 0x000004ff04007986 */ /* 0x0003e8000c101908 */
[----:B------:R1:W-:Y:S04]  /*03d0*/  STG.E desc[UR8][R4.64+0x8], RZ ;  /* 0x000008ff04007986 */ /* 0x0003e8000c101908 */
[----:B------:R1:W-:Y:S02]  /*03e0*/  STG.E desc[UR8][R4.64+0xc], RZ ;  /* 0x00000cff04007986 */ /* 0x0003e4000c101908 */
.L_x_123:
[----:B------:R-:W-:Y:S05]  /*03f0*/  @!P3 BRA `(.L_x_122) ;  /* 0x00000000003cb947 */ /* 0x000fea0003800000 */
[----:B------:R-:W2:Y:S01]  /*0400*/  LDC R14, c[0x0][0x3a0] ;  /* 0x0000e800ff0e7b82 */ /* 0x000ea20000000800 */
[----:B------:R-:W-:Y:S02]  /*0410*/  ISETP.NE.AND P3, PT, R12, 0x1, PT ;  /* 0x000000010c00780c */ /* 0x000fe40003f65270 */
[----:B--2---:R-:W-:-:S13]  /*0420*/  LOP3.LUT P4, RZ, R14, 0x1, RZ, 0xc0, !PT ;  /* 0x000000010eff7812 */ /* 0x004fda000788c0ff */
[----:B------:R-:W2:Y:S01]  /*0430*/  @P4 LDC.64 R6, c[0x0][0x388] ;  /* 0x0000e200ff064b82 */ /* 0x000ea20000000a00 */
[----:B------:R-:W-:Y:S05]  /*0440*/  @!P3 BRA `(.L_x_124) ;  /* 0x00000000001cb947 */ /* 0x000fea0003800000 */
[----:B01-3--:R-:W0:Y:S01]  /*0450*/  LDC.64 R4, c[0x0][0x388] ;  /* 0x0000e200ff047b82 */ /* 0x00be220000000a00 */
[----:B------:R-:W1:Y:S02]  /*0460*/  LDCU UR4, c[0x0][0x3a0] ;  /* 0x00007400ff0477ac */ /* 0x000e640008000800 */
[----:B-1----:R-:W-:Y:S01]  /*0470*/  IMAD R11, R13, UR4, R8 ;  /* 0x000000040d0b7c24 */ /* 0x002fe2000f8e0208 */
[----:B------:R-:W-:-:S03]  /*0480*/  IADD3 R8, PT, PT, R8, 0x2, RZ ;  /* 0x0000000208087810 */ /* 0x000fc60007ffe0ff */
[----:B0-----:R-:W-:-:S05]  /*0490*/  IMAD.WIDE R4, R11, 0x4, R4 ;  /* 0x000000040b047825 */ /* 0x001fca00078e0204 */
[----:B------:R4:W-:Y:S04]  /*04a0*/  STG.E desc[UR8][R4.64], RZ ;  /* 0x000000ff04007986 */ /* 0x0009e8000c101908 */
[----:B------:R4:W-:Y:S02]  /*04b0*/  STG.E desc[UR8][R4.64+0x4], RZ ;  /* 0x000004ff04007986 */ /* 0x0009e4000c101908 */
.L_x_124:
[----:B01-34-:R-:W-:-:S04]  /*04c0*/  @P4 IMAD R5, R13, R14, R8 ;  /* 0x0000000e0d054224 */ /* 0x01bfc800078e0208 */
[----:B--2---:R-:W-:-:S05]  /*04d0*/  @P4 IMAD.WIDE R4, R5, 0x4, R6 ;  /* 0x0000000405044825 */ /* 0x004fca00078e0206 */
[----:B------:R2:W-:Y:S02]  /*04e0*/  @P4 STG.E desc[UR8][R4.64], RZ ;  /* 0x000000ff04004986 */ /* 0x0005e4000c101908 */
.L_x_122:
[----:B------:R-:W-:Y:S05]  /*04f0*/  @!P0 BRA `(.L_x_125) ;  /* 0xfffffffc00208947 */ /* 0x000fea000383ffff */
[----:B------:R-:W-:Y:S05]  /*0500*/  BSYNC.RECONVERGENT B1 ;  /* 0x0000000000017941 */ /* 0x000fea0003800200 */
.L_x_119:
[----:B------:R-:W-:Y:S05]  /*0510*/  BRA `(.L_x_117) ;  /* 0x0000000000dc7947 */ /* 0x000fea0003800000 */
.L_x_118:
[----:B------:R-:W0:Y:S01]  /*0520*/  I2F.U32.RP R7, R2 ;  /* 0x0000000200077306 */ /* 0x000e220000209000 */
[C---:B------:R-:W-:Y:S01]  /*0530*/  IMAD.IADD R0, R2.reuse, 0x1, R9 ;  /* 0x0000000102007824 */ /* 0x040fe200078e0209 */
[----:B------:R-:W-:Y:S01]  /*0540*/  IADD3 R11, PT, PT, RZ, -R2, RZ ;  /* 0x80000002ff0b7210 */ /* 0x000fe20007ffe0ff */
[----:B------:R-:W-:Y:S01]  /*0550*/  BSSY.RECONVERGENT B1, `(.L_x_126) ;  /* 0x0000026000017945 */ /* 0x000fe20003800200 */
[----:B------:R-:W-:Y:S02]  /*0560*/  ISETP.NE.U32.AND P2, PT, R2, RZ, PT ;  /* 0x000000ff0200720c */ /* 0x000fe40003f45070 */
[C---:B------:R-:W-:Y:S02]  /*0570*/  ISETP.GE.AND P0, PT, R0.reuse, UR6, PT ;  /* 0x0000000600007c0c */ /* 0x040fe4000bf06270 */
[----:B------:R-:W-:Y:S02]  /*0580*/  VIMNMX R3, PT, PT, R0, UR6, !PT ;  /* 0x0000000600037c48 */ /* 0x000fe4000ffe0100 */
[----:B------:R-:W-:-:S04]  /*0590*/  SEL R6, RZ, 0x1, P0 ;  /* 0x00000001ff067807 */ /* 0x000fc80000000000 */
[----:B------:R-:W-:Y:S01]  /*05a0*/  IADD3 R3, PT, PT, R3, -R0, -R6 ;  /* 0x8000000003037210 */ /* 0x000fe20007ffe806 */
[----:B0-----:R-:W0:Y:S02]  /*05b0*/  MUFU.RCP R7, R7 ;  /* 0x0000000700077308 */ /* 0x001e240000001000 */
[----:B0-----:R-:W-:-:S06]  /*05c0*/  VIADD R4, R7, 0xffffffe ;  /* 0x0ffffffe07047836 */ /* 0x001fcc0000000000 */
[----:B------:R0:W1:Y:S02]  /*05d0*/  F2I.FTZ.U32.TRUNC.NTZ R5, R4 ;  /* 0x0000000400057305 */ /* 0x000064000021f000 */
[----:B0-----:R-:W-:Y:S02]  /*05e0*/  HFMA2 R4, -RZ, RZ, 0, 0 ;  /* 0x00000000ff047431 */ /* 0x001fe400000001ff */
[----:B-1----:R-:W-:-:S04]  /*05f0*/  IMAD R11, R11, R5, RZ ;  /* 0x000000050b0b7224 */ /* 0x002fc800078e02ff */
[----:B------:R-:W-:-:S06]  /*0600*/  IMAD.HI.U32 R8, R5, R11, R4 ;  /* 0x0000000b05087227 */ /* 0x000fcc00078e0004 */
[----:B------:R-:W-:-:S04]  /*0610*/  IMAD.HI.U32 R5, R8, R3, RZ ;  /* 0x0000000308057227 */ /* 0x000fc800078e00ff */
[----:B------:R-:W-:-:S04]  /*0620*/  IMAD.MOV R0, RZ, RZ, -R5 ;  /* 0x000000ffff007224 */ /* 0x000fc800078e0a05 */
[----:B------:R-:W-:-:S05]  /*0630*/  IMAD R3, R2, R0, R3 ;  /* 0x0000000002037224 */ /* 0x000fca00078e0203 */
[----:B------:R-:W-:-:S13]  /*0640*/  ISETP.GE.U32.AND P0, PT, R3, R2, PT ;  /* 0x000000020300720c */ /* 0x000fda0003f06070 */
[----:B------:R-:W-:Y:S01]  /*0650*/  @P0 IADD3 R3, PT, PT, -R2, R3, RZ ;  /* 0x0000000302030210 */ /* 0x000fe20007ffe1ff */
[----:B------:R-:W-:-:S03]  /*0660*/  @P0 VIADD R5, R5, 0x1 ;  /* 0x0000000105050836 */ /* 0x000fc60000000000 */
[----:B------:R-:W-:-:S13]  /*0670*/  ISETP.GE.U32.AND P1, PT, R3, R2, PT ;  /* 0x000000020300720c */ /* 0x000fda0003f26070 */
[----:B------:R-:W-:Y:S02]  /*0680*/  @P1 IADD3 R5, PT, PT, R5, 0x1, RZ ;  /* 0x0000000105051810 */ /* 0x000fe40007ffe0ff */
[----:B------:R-:W-:-:S05]  /*0690*/  @!P2 LOP3.LUT R5, RZ, R2, RZ, 0x33, !PT ;  /* 0x00000002ff05a212 */ /* 0x000fca00078e33ff */
[----:B------:R-:W-:-:S05]  /*06a0*/  IMAD.IADD R0, R6, 0x1, R5 ;  /* 0x0000000106007824 */ /* 0x000fca00078e0205 */
[C---:B------:R-:W-:Y:S02]  /*06b0*/  LOP3.LUT R3, R0.reuse, 0x3, RZ, 0xc0, !PT ;  /* 0x0000000300037812 */ /* 0x040fe400078ec0ff */
[----:B------:R-:W-:Y:S02]  /*06c0*/  ISETP.GE.U32.AND P1, PT, R0, 0x3, PT ;  /* 0x000000030000780c */ /* 0x000fe40003f26070 */
[----:B------:R-:W-:Y:S02]  /*06d0*/  ISETP.NE.AND P0, PT, R3, 0x3, PT ;  /* 0x000000030300780c */ /* 0x000fe40003f05270 */
[----:B------:R-:W-:-:S11]  /*06e0*/  MOV R3, R9 ;  /* 0x0000000900037202 */ /* 0x000fd60000000f00 */
[----:B------:R-:W-:Y:S05]  /*06f0*/  @!P0 BRA `(.L_x_127) ;  /* 0x00000000002c8947 */ /* 0x000fea0003800000 */
[----:B------:R-:W0:Y:S01]  /*0700*/  LDC.64 R6, c[0x0][0x3a8] ;  /* 0x0000ea00ff067b82 */ /* 0x000e220000000a00 */
[----:B------:R-:W-:Y:S01]  /*0710*/  VIADD R0, R0, 0x1 ;  /* 0x0000000100007836 */ /* 0x000fe20000000000 */
[----:B------:R-:W-:Y:S01]  /*0720*/  MOV R8, RZ ;  /* 0x000000ff00087202 */ /* 0x000fe20000000f00 */
[----:B------:R-:W-:-:S03]  /*0730*/  IMAD.MOV.U32 R3, RZ, RZ, R9 ;  /* 0x000000ffff037224 */ /* 0x000fc600078e0009 */
[----:B------:R-:W-:-:S07]  /*0740*/  LOP3.LUT R11, R0, 0x3, RZ, 0xc0, !PT ;  /* 0x00000003000b7812 */ /* 0x000fce00078ec0ff */
.L_x_128:
[----:B0-----:R-:W-:Y:S01]  /*0750*/  IMAD.WIDE R4, R3, 0x4, R6 ;  /* 0x0000000403047825 */ /* 0x001fe200078e0206 */
[----:B------:R-:W-:-:S03]  /*0760*/  IADD3 R8, PT, PT, R8, 0x1, RZ ;  /* 0x0000000108087810 */ /* 0x000fc60007ffe0ff */
[----:B------:R-:W-:Y:S01]  /*0770*/  IMAD.IADD R3, R2, 0x1, R3 ;  /* 0x0000000102037824 */ /* 0x000fe200078e0203 */
[----:B------:R1:W-:Y:S01]  /*0780*/  STG.E desc[UR8][R4.64], RZ ;  /* 0x000000ff04007986 */ /* 0x0003e2000c101908 */
[----:B------:R-:W-:-:S13]  /*0790*/  ISETP.NE.AND P0, PT, R8, R11, PT ;  /* 0x0000000b0800720c */ /* 0x000fda0003f05270 */
[----:B-1----:R-:W-:Y:S05]  /*07a0*/  @P0 BRA `(.L_x_128) ;  /* 0xfffffffc00e80947 */ /* 0x002fea000383ffff */
.L_x_127:
[----:B------:R-:W-:Y:S05]  /*07b0*/  BSYNC.RECONVERGENT B1 ;  /* 0x0000000000017941 */ /* 0x000fea0003800200 */
.L_x_126:
[----:B------:R-:W-:Y:S05]  /*07c0*/  @!P1 BRA `(.L_x_117) ;  /* 0x0000000000309947 */ /* 0x000fea0003800000 */
[----:B------:R-:W0:Y:S02]  /*07d0*/  LDC.64 R12, c[0x0][0x3a8] ;  /* 0x0000ea00ff0c7b82 */ /* 0x000e240000000a00 */
.L_x_129:
[----:B0---4-:R-:W-:Y:S01]  /*07e0*/  IMAD.WIDE R14, R3, 0x4, R12 ;  /* 0x00000004030e7825 */ /* 0x011fe200078e020c */
[----:B------:R-:W-:-:S04]  /*07f0*/  LEA R3, R2, R3, 0x2 ;  /* 0x0000000302037211 */ /* 0x000fc800078e10ff */
[----:B------:R4:W-:Y:S01]  /*0800*/  STG.E desc[UR8][R14.64], RZ ;  /* 0x000000ff0e007986 */ /* 0x0009e2000c101908 */
[----:B------:R-:W-:Y:S01]  /*0810*/  IMAD.WIDE R4, R2, 0x4, R14 ;  /* 0x0000000402047825 */ /* 0x000fe200078e020e */
[----:B------:R-:W-:-:S04]  /*0820*/  ISETP.GE.AND P0, PT, R3, UR6, PT ;  /* 0x0000000603007c0c */ /* 0x000fc8000bf06270 */
[----:B------:R4:W-:Y:S01]  /*0830*/  STG.E desc[UR8][R4.64], RZ ;  /* 0x000000ff04007986 */ /* 0x0009e2000c101908 */
[----:B------:R-:W-:-:S05]  /*0840*/  IMAD.WIDE R6, R2, 0x4, R4 ;  /* 0x0000000402067825 */ /* 0x000fca00078e0204 */
[----:B------:R4:W-:Y:S01]  /*0850*/  STG.E desc[UR8][R6.64], RZ ;  /* 0x000000ff06007986 */ /* 0x0009e2000c101908 */
[----:B------:R-:W-:-:S05]  /*0860*/  IMAD.WIDE R10, R2, 0x4, R6 ;  /* 0x00000004020a7825 */ /* 0x000fca00078e0206 */
[----:B------:R4:W-:Y:S01]  /*0870*/  STG.E desc[UR8][R10.64], RZ ;  /* 0x000000ff0a007986 */ /* 0x0009e2000c101908 */
[----:B------:R-:W-:Y:S05]  /*0880*/  @!P0 BRA `(.L_x_129) ;  /* 0xfffffffc00d48947 */ /* 0x000fea000383ffff */
.L_x_117:
[----:B------:R-:W-:Y:S05]  /*0890*/  BSYNC.RECONVERGENT B0 ;  /* 0x0000000000007941 */ /* 0x000fea0003800200 */
.L_x_116:
[----:B------:R-:W5:Y:S01]  /*08a0*/  LDCU UR4, c[0x0][0x398] ;  /* 0x00007300ff0477ac */ /* 0x000f620008000800 */
[----:B------:R-:W-:Y:S01]  /*08b0*/  BAR.SYNC.DEFER_BLOCKING 0x0 ;  /* 0x0000000000007b1d */ /* 0x000fe20000010000 */
[----:B-----5:R-:W-:-:S13]  /*08c0*/  ISETP.GE.AND P0, PT, R9, UR4, PT ;  /* 0x0000000409007c0c */ /* 0x020fda000bf06270 */
[----:B------:R-:W-:Y:S05]  /*08d0*/  @P0 BRA `(.L_x_130) ;  /* 0x0000000c00380947 */ /* 0x000fea0003800000 */
[----:B------:R-:W5:Y:S02]  /*08e0*/  LDC R0, c[0x0][0x3a0] ;  /* 0x0000e800ff007b82 */ /* 0x000f640000000800 */
[----:B-----5:R-:W-:-:S13]  /*08f0*/  ISETP.GE.AND P0, PT, R0, 0x1, PT ;  /* 0x000000010000780c */ /* 0x020fda0003f06270 */
[----:B------:R-:W-:Y:S05]  /*0900*/  @!P0 BRA `(.L_x_131) ;  /* 0x0000000800108947 */ /* 0x000fea0003800000 */
[C---:B------:R-:W-:Y:S01]  /*0910*/  LOP3.LUT R8, R0.reuse, 0xf, RZ, 0xc0, !PT ;  /* 0x0000000f00087812 */ /* 0x040fe200078ec0ff */
[----:B------:R-:W-:Y:S01]  /*0920*/  IMAD.MOV.U32 R3, RZ, RZ, R9 ;  /* 0x000000ffff037224 */ /* 0x000fe200078e0009 */
[----:B------:R-:W-:-:S07]  /*0930*/  LOP3.LUT R0, R0, 0x7, RZ, 0xc0, !PT ;  /* 0x0000000700007812 */ /* 0x000fce00078ec0ff */
.L_x_137:
[----:B-1--4-:R-:W4:Y:S08]  /*0940*/  LDC.64 R10, c[0x0][0x390] ;  /* 0x0000e400ff0a7b82 */ /* 0x012f300000000a00 */
[----:B0123--:R-:W0:Y:S08]  /*0950*/  LDC R5, c[0x0][0x3a0] ;  /* 0x0000e800ff057b82 */ /* 0x00fe300000000800 */
[----:B------:R-:W1:Y:S01]  /*0960*/  LDC.64 R12, c[0x0][0x3a8] ;  /* 0x0000ea00ff0c7b82 */ /* 0x000e620000000a00 */
[----:B----4-:R-:W-:-:S05]  /*0970*/  IMAD.WIDE R10, R3, 0x4, R10 ;  /* 0x00000004030a7825 */ /* 0x010fca00078e020a */
[----:B------:R-:W1:Y:S01]  /*0980*/  LDG.E R4, desc[UR8][R10.64] ;  /* 0x000000080a047981 */ /* 0x000e62000c1e1900 */
[----:B------:R-:W-:Y:S05]  /*0990*/  YIELD ;  /* 0x0000000000007946 */ /* 0x000fea0003800000 */
[----:B------:R-:W2:Y:S01]  /*09a0*/  LDCU UR5, c[0x0][0x398] ;  /* 0x00007300ff0577ac */ /* 0x000ea20008000800 */
[----:B0-----:R-:W-:Y:S01]  /*09b0*/  ISETP.GE.U32.AND P1, PT, R5, 0x10, PT ;  /* 0x000000100500780c */ /* 0x001fe20003f26070 */
[----:B------:R-:W-:Y:S02]  /*09c0*/  HFMA2 R15, -RZ, RZ, 0, 5.9604644775390625e-08 ;  /* 0x00000001ff0f7431 */ /* 0x000fe400000001ff */
[----:B------:R-:W-:Y:S01]  /*09d0*/  IMAD.MOV.U32 R6, RZ, RZ, R3 ;  /* 0x000000ffff067224 */ /* 0x000fe200078e0003 */
[----:B------:R-:W-:Y:S01]  /*09e0*/  IADD3 R3, PT, PT, R2, R3, RZ ;  /* 0x0000000302037210 */ /* 0x000fe20007ffe0ff */
[----:B------:R-:W-:-:S03]  /*09f0*/  IMAD.MOV.U32 R7, RZ, RZ, RZ ;  /* 0x000000ffff077224 */ /* 0x000fc600078e00ff */
[----:B--2---:R-:W-:Y:S01]  /*0a00*/  ISETP.GE.AND P0, PT, R3, UR5, PT ;  /* 0x0000000503007c0c */ /* 0x004fe2000bf06270 */
[----:B-1----:R-:W-:-:S05]  /*0a10*/  IMAD.WIDE R12, R4, 0x4, R12 ;  /* 0x00000004040c7825 */ /* 0x002fca00078e020c */
[----:B------:R0:W-:Y:S01]  /*0a20*/  REDG.E.ADD.STRONG.GPU desc[UR8][R12.64], R15 ;  /* 0x0000000f0c00798e */ /* 0x0001e2000c12e108 */
[----:B------:R-:W-:Y:S06]  /*0a30*/  @!P1 BRA `(.L_x_132) ;  /* 0x0000000000b49947 */ /* 0x000fec0003800000 */
[----:B------:R-:W-:-:S07]  /*0a40*/  MOV R7, RZ ;  /* 0x000000ff00077202 */ /* 0x000fce0000000f00 */
.L_x_133:
[----:B------:R-:W1:Y:S01]  /*0a50*/  LDC.64 R10, c[0x0][0x380] ;  /* 0x0000e000ff0a7b82 */ /* 0x000e620000000a00 */
[----:B0---4-:R-:W-:-:S04]  /*0a60*/  IMAD R13, R6, R5, R7 ;  /* 0x00000005060d7224 */ /* 0x011fc800078e0207 */
[----:B-1----:R-:W-:-:S03]  /*0a70*/  IMAD.WIDE R10, R13, 0x4, R10 ;  /* 0x000000040d0a7825 */ /* 0x002fc600078e020a */
[----:B------:R-:W0:Y:S02]  /*0a80*/  LDC.64 R12, c[0x0][0x388] ;  /* 0x0000e200ff0c7b82 */ /* 0x000e240000000a00 */
[----:B------:R-:W2:Y:S01]  /*0a90*/  LDG.E R17, desc[UR8][R10.64] ;  /* 0x000000080a117981 */ /* 0x000ea2000c1e1900 */
[----:B------:R-:W-:Y:S01]  /*0aa0*/  IMAD R15, R4, R5, R7 ;  /* 0x00000005040f7224 */ /* 0x000fe200078e0207 */
[----:B------:R-:W-:Y:S05]  /*0ab0*/  YIELD ;  /* 0x0000000000007946 */ /* 0x000fea0003800000 */
[----:B0-----:R-:W-:-:S05]  /*0ac0*/  IMAD.WIDE R12, R15, 0x4, R12 ;  /* 0x000000040f0c7825 */ /* 0x001fca00078e020c */
[----:B--2---:R0:W-:Y:S04]  /*0ad0*/  REDG.E.ADD.F32.FTZ.RN.STRONG.GPU desc[UR8][R12.64], R17 ;  /* 0x000000110c0079a6 */ /* 0x0041e8000c12f308 */
[----:B------:R-:W2:Y:S04]  /*0ae0*/  LDG.E R15, desc[UR8][R10.64+0x4] ;  /* 0x000004080a0f7981 */ /* 0x000ea8000c1e1900 */
[----:B--2---:R1:W-:Y:S04]  /*0af0*/  REDG.E.ADD.F32.FTZ.RN.STRONG.GPU desc[UR8][R12.64+0x4], R15 ;  /* 0x0000040f0c0079a6 */ /* 0x0043e8000c12f308 */
[----:B------:R-:W2:Y:S04]  /*0b00*/  LDG.E R19, desc[UR8][R10.64+0x8] ;  /* 0x000008080a137981 */ /* 0x000ea8000c1e1900 */
[----:B--2---:R2:W-:Y:S04]  /*0b10*/  REDG.E.ADD.F32.FTZ.RN.STRONG.GPU desc[UR8][R12.64+0x8], R19 ;  /* 0x000008130c0079a6 */ /* 0x0045e8000c12f308 */
[----:B------:R-:W3:Y:S04]  /*0b20*/  LDG.E R21, desc[UR8][R10.64+0xc] ;  /* 0x00000c080a157981 */ /* 0x000ee8000c1e1900 */
[----:B---3--:R3:W-:Y:S04]  /*0b30*/  REDG.E.ADD.F32.FTZ.RN.STRONG.GPU desc[UR8][R12.64+0xc], R21 ;  /* 0x00000c150c0079a6 */ /* 0x0087e8000c12f308 */
[----:B------:R-:W4:Y:S04]  /*0b40*/  LDG.E R23, desc[UR8][R10.64+0x10] ;  /* 0x000010080a177981 */ /* 0x000f28000c1e1900 */
[----:B----4-:R4:W-:Y:S04]  /*0b50*/  REDG.E.ADD.F32.FTZ.RN.STRONG.GPU desc[UR8][R12.64+0x10], R23 ;  /* 0x000010170c0079a6 */ /* 0x0109e8000c12f308 */
[----:B------:R-:W5:Y:S04]  /*0b60*/  LDG.E R25, desc[UR8][R10.64+0x14] ;  /* 0x000014080a197981 */ /* 0x000f68000c1e1900 */
[----:B-----5:R5:W-:Y:S04]  /*0b70*/  REDG.E.ADD.F32.FTZ.RN.STRONG.GPU desc[UR8][R12.64+0x14], R25 ;  /* 0x000014190c0079a6 */ /* 0x020be8000c12f308 */
[----:B0-----:R-:W2:Y:S04]  /*0b80*/  LDG.E R17, desc[UR8][R10.64+0x18] ;  /* 0x000018080a117981 */ /* 0x001ea8000c1e1900 */
[----:B--2---:R0:W-:Y:S04]  /*0b90*/  REDG.E.ADD.F32.FTZ.RN.STRONG.GPU desc[UR8][R12.64+0x18], R17 ;  /* 0x000018110c0079a6 */ /* 0x0041e8000c12f308 */
[----:B-1----:R-:W2:Y:S04]  /*0ba0*/  LDG.E R15, desc[UR8][R10.64+0x1c] ;  /* 0x00001c080a0f7981 */ /* 0x002ea8000c1e1900 */
[----:B--2---:R1:W-:Y:S04]  /*0bb0*/  REDG.E.ADD.F32.FTZ.RN.STRONG.GPU desc[UR8][R12.64+0x1c], R15 ;  /* 0x00001c0f0c0079a6 */ /* 0x0043e8000c12f308 */
[----:B------:R-:W2:Y:S04]  /*0bc0*/  LDG.E R19, desc[UR8][R10.64+0x20] ;  /* 0x000020080a137981 */ /* 0x000ea8000c1e1900 */
[----:B--2---:R2:W-:Y:S04]  /*0bd0*/  REDG.E.ADD.F32.FTZ.RN.STRONG.GPU desc[UR8][R12.64+0x20], R19 ;  /* 0x000020130c0079a6 */ /* 0x0045e8000c12f308 */
[----:B---3--:R-:W3:Y:S04]  /*0be0*/  LDG.E R21, desc[UR8][R10.64+0x24] ;  /* 0x000024080a157981 */ /* 0x008ee8000c1e1900 */
[----:B---3--:R3:W-:Y:S04]  /*0bf0*/  REDG.E.ADD.F32.FTZ.RN.STRONG.GPU desc[UR8][R12.64+0x24], R21 ;  /* 0x000024150c0079a6 */ /* 0x0087e8000c12f308 */
[----:B----4-:R-:W4:Y:S04]  /*0c00*/  LDG.E R23, desc[UR8][R10.64+0x28] ;  /* 0x000028080a177981 */ /* 0x010f28000c1e1900 */
[----:B----4-:R4:W-:Y:S04]  /*0c10*/  REDG.E.ADD.F32.FTZ.RN.STRONG.GPU desc[UR8][R12.64+0x28], R23 ;  /* 0x000028170c0079a6 */ /* 0x0109e8000c12f308 */
[----:B-----5:R-:W5:Y:S04]  /*0c20*/  LDG.E R25, desc[UR8][R10.64+0x2c] ;  /* 0x00002c080a197981 */ /* 0x020f68000c1e1900 */
[----:B-----5:R4:W-:Y:S04]  /*0c30*/  REDG.E.ADD.F32.FTZ.RN.STRONG.GPU desc[UR8][R12.64+0x2c], R25 ;  /* 0x00002c190c0079a6 */ /* 0x0209e8000c12f308 */
[----:B0-----:R-:W5:Y:S04]  /*0c40*/  LDG.E R17, desc[UR8][R10.64+0x30] ;  /* 0x000030080a117981 */ /* 0x001f68000c1e1900 */
[----:B-----5:R4:W-:Y:S04]  /*0c50*/  REDG.E.ADD.F32.FTZ.RN.STRONG.GPU desc[UR8][R12.64+0x30], R17 ;  /* 0x000030110c0079a6 */ /* 0x0209e8000c12f308 */
[----:B-1----:R-:W5:Y:S04]  /*0c60*/  LDG.E R15, desc[UR8][R10.64+0x34] ;  /* 0x000034080a0f7981 */ /* 0x002f68000c1e1900 */
[----:B-----5:R4:W-:Y:S04]  /*0c70*/  REDG.E.ADD.F32.FTZ.RN.STRONG.GPU desc[UR8][R12.64+0x34], R15 ;  /* 0x0000340f0c0079a6 */ /* 0x0209e8000c12f308 */
[----:B--2---:R-:W2:Y:S01]  /*0c80*/  LDG.E R19, desc[UR8][R10.64+0x38] ;  /* 0x000038080a137981 */ /* 0x004ea2000c1e1900 */
[----:B------:R-:W-:Y:S01]  /*0c90*/  VIADD R7, R7, 0x10 ;  /* 0x0000001007077836 */ /* 0x000fe20000000000 */
[----:B------:R-:W-:-:S04]  /*0ca0*/  LOP3.LUT R14, R5, 0x7ffffff0, RZ, 0xc0, !PT ;  /* 0x7ffffff0050e7812 */ /* 0x000fc800078ec0ff */
[----:B------:R-:W-:Y:S01]  /*0cb0*/  ISETP.NE.AND P1, PT, R7, R14, PT ;  /* 0x0000000e0700720c */ /* 0x000fe20003f25270 */
[----:B--2---:R4:W-:Y:S04]  /*0cc0*/  REDG.E.ADD.F32.FTZ.RN.STRONG.GPU desc[UR8][R12.64+0x38], R19 ;  /* 0x000038130c0079a6 */ /* 0x0049e8000c12f308 */
[----:B---3--:R-:W2:Y:S04]  /*0cd0*/  LDG.E R21, desc[UR8][R10.64+0x3c] ;  /* 0x00003c080a157981 */ /* 0x008ea8000c1e1900 */
[----:B--2---:R4:W-:Y:S04]  /*0ce0*/  REDG.E.ADD.F32.FTZ.RN.STRONG.GPU desc[UR8][R12.64+0x3c], R21 ;  /* 0x00003c150c0079a6 */ /* 0x0049e8000c12f308 */
[----:B------:R-:W-:Y:S05]  /*0cf0*/  @P1 BRA `(.L_x_133) ;  /* 0xfffffffc00541947 */ /* 0x000fea000383ffff */
[----:B------:R-:W-:-:S07]  /*0d00*/  MOV R7, R14 ;  /* 0x0000000e00077202 */ /* 0x000fce0000000f00 */
.L_x_132:
[----:B------:R-:W-:-:S13]  /*0d10*/  ISETP.NE.AND P1, PT, R8, RZ, PT ;  /* 0x000000ff0800720c */ /* 0x000fda0003f25270 */
[----:B------:R-:W-:Y:S05]  /*0d20*/  @!P1 BRA `(.L_x_134) ;  /* 0x0000000400009947 */ /* 0x000fea0003800000 */
[----:B------:R-:W-:Y:S01]  /*0d30*/  VIADD R10, R8, 0xffffffff ;  /* 0xffffffff080a7836 */ /* 0x000fe20000000000 */
[----:B------:R-:W-:-:S04]  /*0d40*/  ISETP.NE.AND P2, PT, R0, RZ, PT ;  /* 0x000000ff0000720c */ /* 0x000fc80003f45270 */
[----:B------:R-:W-:-:S13]  /*0d50*/  ISETP.GE.U32.AND P1, PT, R10, 0x7, PT ;  /* 0x000000070a00780c */ /* 0x000fda0003f26070 */
[----:B------:R-:W-:Y:S05]  /*0d60*/  @!P1 BRA `(.L_x_135) ;  /* 0x00000000005c9947 */ /* 0x000fea0003800000 */
[----:B------:R-:W1:Y:S01]  /*0d70*/  LDC.64 R10, c[0x0][0x380] ;  /* 0x0000e000ff0a7b82 */ /* 0x000e620000000a00 */
[----:B0---4-:R-:W-:-:S04]  /*0d80*/  IMAD R13, R6, R5, R7 ;  /* 0x00000005060d7224 */ /* 0x011fc800078e0207 */
[----:B-1----:R-:W-:-:S03]  /*0d90*/  IMAD.WIDE R10, R13, 0x4, R10 ;  /* 0x000000040d0a7825 */ /* 0x002fc600078e020a */
[----:B------:R-:W0:Y:S02]  /*0da0*/  LDC.64 R12, c[0x0][0x388] ;  /* 0x0000e200ff0c7b82 */ /* 0x000e240000000a00 */
[----:B------:R-:W2:Y:S01]  /*0db0*/  LDG.E R17, desc[UR8][R10.64] ;  /* 0x000000080a117981 */ /* 0x000ea2000c1e1900 */
[----:B------:R-:W-:-:S04]  /*0dc0*/  IMAD R15, R4, R5, R7 ;  /* 0x00000005040f7224 */ /* 0x000fc800078e0207 */
        /* <DEDUP_REMOVED lines=8> */
[----:B------:R-:W3:Y:S04]  /*0e50*/  LDG.E R23, desc[UR8][R10.64+0x10] ;  /* 0x000010080a177981 */ /* 0x000ee8000c1e1900 */
[----:B---3--:R2:W-:Y:S04]  /*0e60*/  REDG.E.ADD.F32.FTZ.RN.STRONG.GPU desc[UR8][R12.64+0x10], R23 ;  /* 0x000010170c0079a6 */ /* 0x0085e8000c12f308 */
[----:B------:R-:W3:Y:S04]  /*0e70*/  LDG.E R25, desc[UR8][R10.64+0x14] ;  /* 0x000014080a197981 */ /* 0x000ee8000c1e1900 */
[----:B---3--:R2:W-:Y:S04]  /*0e80*/  REDG.E.ADD.F32.FTZ.RN.STRONG.GPU desc[UR8][R12.64+0x14], R25 ;  /* 0x000014190c0079a6 */ /* 0x0085e8000c12f308 */
[----:B0-----:R-:W3:Y:S04]  /*0e90*/  LDG.E R17, desc[UR8][R10.64+0x18] ;  /* 0x000018080a117981 */ /* 0x001ee8000c1e1900 */
[----:B---3--:R2:W-:Y:S04]  /*0ea0*/  REDG.E.ADD.F32.FTZ.RN.STRONG.GPU desc[UR8][R12.64+0x18], R17 ;  /* 0x000018110c0079a6 */ /* 0x0085e8000c12f308 */
[----:B-1----:R-:W3:Y:S01]  /*0eb0*/  LDG.E R15, desc[UR8][R10.64+0x1c] ;  /* 0x00001c080a0f7981 */ /* 0x002ee2000c1e1900 */
[----:B------:R-:W-:-:S03]  /*0ec0*/  IADD3 R7, PT, PT, R7, 0x8, RZ ;  /* 0x0000000807077810 */ /* 0x000fc60007ffe0ff */
[----:B---3--:R2:W-:Y:S04]  /*0ed0*/  REDG.E.ADD.F32.FTZ.RN.STRONG.GPU desc[UR8][R12.64+0x1c], R15 ;  /* 0x00001c0f0c0079a6 */ /* 0x0085e8000c12f308 */
.L_x_135:
[----:B------:R-:W-:Y:S05]  /*0ee0*/  @!P2 BRA `(.L_x_134) ;  /* 0x000000000090a947 */ /* 0x000fea0003800000 */
[----:B------:R-:W-:Y:S01]  /*0ef0*/  VIADD R10, R0, 0xffffffff ;  /* 0xffffffff000a7836 */ /* 0x000fe20000000000 */
[----:B------:R-:W-:-:S04]  /*0f00*/  LOP3.LUT P1, R14, R5, 0x3, RZ, 0xc0, !PT ;  /* 0x00000003050e7812 */ /* 0x000fc8000782c0ff */
[----:B------:R-:W-:-:S13]  /*0f10*/  ISETP.GE.U32.AND P2, PT, R10, 0x3, PT ;  /* 0x000000030a00780c */ /* 0x000fda0003f46070 */
[----:B------:R-:W-:Y:S05]  /*0f20*/  @!P2 BRA `(.L_x_136) ;  /* 0x00000000003ca947 */ /* 0x000fea0003800000 */
[----:B------:R-:W1:Y:S01]  /*0f30*/  LDC.64 R10, c[0x0][0x380] ;  /* 0x0000e000ff0a7b82 */ /* 0x000e620000000a00 */
[----:B0-2-4-:R-:W-:-:S04]  /*0f40*/  IMAD R13, R6, R5, R7 ;  /* 0x00000005060d7224 */ /* 0x015fc800078e0207 */
        /* <DEDUP_REMOVED lines=10> */
[----:B------:R-:W2:Y:S01]  /*0ff0*/  LDG.E R21, desc[UR8][R10.64+0xc] ;  /* 0x00000c080a157981 */ /* 0x000ea2000c1e1900 */
[----:B------:R-:W-:-:S03]  /*1000*/  IADD3 R7, PT, PT, R7, 0x4, RZ ;  /* 0x0000000407077810 */ /* 0x000fc60007ffe0ff */
[----:B--2---:R1:W-:Y:S04]  /*1010*/  REDG.E.ADD.F32.FTZ.RN.STRONG.GPU desc[UR8][R12.64+0xc], R21 ;  /* 0x00000c150c0079a6 */ /* 0x0043e8000c12f308 */
.L_x_136:
[----:B------:R-:W-:Y:S05]  /*1020*/  @!P1 BRA `(.L_x_134) ;  /* 0x0000000000409947 */ /* 0x000fea0003800000 */
[----:B------:R-:W3:Y:S01]  /*1030*/  LDC.64 R10, c[0x0][0x380] ;  /* 0x0000e000ff0a7b82 */ /* 0x000ee20000000a00 */
[----:B012-4-:R-:W-:-:S04]  /*1040*/  IMAD R13, R6, R5, R7 ;  /* 0x00000005060d7224 */ /* 0x017fc800078e0207 */
[----:B---3--:R-:W-:-:S03]  /*1050*/  IMAD.WIDE R10, R13, 0x4, R10 ;  /* 0x000000040d0a7825 */ /* 0x008fc600078e020a */
[----:B------:R-:W0:Y:S02]  /*1060*/  LDC.64 R12, c[0x0][0x388] ;  /* 0x0000e200ff0c7b82 */ /* 0x000e240000000a00 */
[----:B------:R-:W2:Y:S01]  /*1070*/  LDG.E R15, desc[UR8][R10.64] ;  /* 0x000000080a0f7981 */ /* 0x000ea2000c1e1900 */
[----:B------:R-:W-:Y:S01]  /*1080*/  ISETP.NE.AND P1, PT, R14, 0x1, PT ;  /* 0x000000010e00780c */ /* 0x000fe20003f25270 */
[----:B------:R-:W-:-:S04]  /*1090*/  IMAD R5, R4, R5, R7 ;  /* 0x0000000504057224 */ /* 0x000fc800078e0207 */
[----:B0-----:R-:W-:-:S05]  /*10a0*/  IMAD.WIDE R4, R5, 0x4, R12 ;  /* 0x0000000405047825 */ /* 0x001fca00078e020c */
[----:B--2---:R3:W-:Y:S03]  /*10b0*/  REDG.E.ADD.F32.FTZ.RN.STRONG.GPU desc[UR8][R4.64], R15 ;  /* 0x0000000f040079a6 */ /* 0x0047e6000c12f308 */
[----:B------:R-:W-:Y:S05]  /*10c0*/  @!P1 BRA `(.L_x_134) ;  /* 0x0000000000189947 */ /* 0x000fea0003800000 */
[----:B------:R-:W2:Y:S01]  /*10d0*/  LDG.E R7, desc[UR8][R10.64+0x4] ;  /* 0x000004080a077981 */ /* 0x000ea2000c1e1900 */
[----:B------:R-:W-:-:S03]  /*10e0*/  ISETP.NE.AND P1, PT, R14, 0x2, PT ;  /* 0x000000020e00780c */ /* 0x000fc60003f25270 */
[----:B--2---:R0:W-:Y:S10]  /*10f0*/  REDG.E.ADD.F32.FTZ.RN.STRONG.GPU desc[UR8][R4.64+0x4], R7 ;  /* 0x00000407040079a6 */ /* 0x0041f4000c12f308 */
[----:B------:R-:W-:Y:S05]  /*1100*/  @!P1 BRA `(.L_x_134) ;  /* 0x0000000000089947 */ /* 0x000fea0003800000 */
[----:B------:R-:W2:Y:S04]  /*1110*/  LDG.E R11, desc[UR8][R10.64+0x8] ;  /* 0x000008080a0b7981 */ /* 0x000ea8000c1e1900 */
[----:B--2---:R1:W-:Y:S02]  /*1120*/  REDG.E.ADD.F32.FTZ.RN.STRONG.GPU desc[UR8][R4.64+0x8], R11 ;  /* 0x0000080b040079a6 */ /* 0x0043e4000c12f308 */
.L_x_134:
[----:B------:R-:W-:Y:S05]  /*1130*/  @!P0 BRA `(.L_x_137) ;  /* 0xfffffff800008947 */ /* 0x000fea000383ffff */
[----:B------:R-:W-:Y:S05]  /*1140*/  BRA `(.L_x_130) ;  /* 0x00000004001c7947 */ /* 0x000fea0003800000 */
.L_x_131:
[----:B----4-:R-:W4:Y:S01]  /*1150*/  I2F.U32.RP R7, R2 ;  /* 0x0000000200077306 */ /* 0x010f220000209000 */
[C---:B------:R-:W-:Y:S01]  /*1160*/  IMAD.IADD R6, R2.reuse, 0x1, R9 ;  /* 0x0000000102067824 */ /* 0x040fe200078e0209 */
[----:B------:R-:W-:Y:S01]  /*1170*/  IADD3 R11, PT, PT, RZ, -R2, RZ ;  /* 0x80000002ff0b7210 */ /* 0x000fe20007ffe0ff */
[----:B------:R-:W-:Y:S01]  /*1180*/  BSSY B0, `(.L_x_138) ;  /* 0x000002d000007945 */ /* 0x000fe20003800000 */
[----:B------:R-:W-:Y:S02]  /*1190*/  ISETP.NE.U32.AND P2, PT, R2, RZ, PT ;  /* 0x000000ff0200720c */ /* 0x000fe40003f45070 */
[C---:B------:R-:W-:Y:S02]  /*11a0*/  ISETP.GE.AND P0, PT, R6.reuse, UR4, PT ;  /* 0x0000000406007c0c */ /* 0x040fe4000bf06270 */
[----:B------:R-:W-:Y:S02]  /*11b0*/  VIMNMX R0, PT, PT, R6, UR4, !PT ;  /* 0x0000000406007c48 */ /* 0x000fe4000ffe0100 */
[----:B------:R-:W-:Y:S01]  /*11c0*/  SEL R3, RZ, 0x1, P0 ;  /* 0x00000001ff037807 */ /* 0x000fe20000000000 */
[----:B----4-:R-:W0:Y:S02]  /*11d0*/  MUFU.RCP R7, R7 ;  /* 0x0000000700077308 */ /* 0x010e240000001000 */
[----:B0123--:R-:W-:-:S06]  /*11e0*/  VIADD R4, R7, 0xffffffe ;  /* 0x0ffffffe07047836 */ /* 0x00ffcc0000000000 */
[----:B------:R0:W1:Y:S02]  /*11f0*/  F2I.FTZ.U32.TRUNC.NTZ R5, R4 ;  /* 0x0000000400057305 */ /* 0x000064000021f000 */
[----:B0-----:R-:W-:Y:S02]  /*1200*/  HFMA2 R4, -RZ, RZ, 0, 0 ;  /* 0x00000000ff047431 */ /* 0x001fe400000001ff */
[----:B-1----:R-:W-:-:S04]  /*1210*/  IMAD R11, R11, R5, RZ ;  /* 0x000000050b0b7224 */ /* 0x002fc800078e02ff */
[----:B------:R-:W-:Y:S01]  /*1220*/  IMAD.HI.U32 R8, R5, R11, R4 ;  /* 0x0000000b05087227 */ /* 0x000fe200078e0004 */
[----:B------:R-:W-:Y:S02]  /*1230*/  IADD3 R5, PT, PT, R0, -R6, -R3 ;  /* 0x8000000600057210 */ /* 0x000fe40007ffe803 */
[----:B------:R-:W0:Y:S03]  /*1240*/  LDC.64 R6, c[0x0][0x390] ;  /* 0x0000e400ff067b82 */ /* 0x000e260000000a00 */
[----:B------:R-:W-:-:S04]  /*1250*/  IMAD.HI.U32 R0, R8, R5, RZ ;  /* 0x0000000508007227 */ /* 0x000fc800078e00ff */
[----:B------:R-:W-:-:S04]  /*1260*/  IMAD.MOV R4, RZ, RZ, -R0 ;  /* 0x000000ffff047224 */ /* 0x000fc800078e0a00 */
[----:B------:R-:W-:-:S05]  /*1270*/  IMAD R5, R2, R4, R5 ;  /* 0x0000000402057224 */ /* 0x000fca00078e0205 */
[----:B------:R-:W-:-:S13]  /*1280*/  ISETP.GE.U32.AND P0, PT, R5, R2, PT ;  /* 0x000000020500720c */ /* 0x000fda0003f06070 */
[----:B------:R-:W-:Y:S01]  /*1290*/  @P0 IADD3 R5, PT, PT, -R2, R5, RZ ;  /* 0x0000000502050210 */ /* 0x000fe20007ffe1ff */
[----:B------:R-:W-:-:S03]  /*12a0*/  @P0 VIADD R0, R0, 0x1 ;  /* 0x0000000100000836 */ /* 0x000fc60000000000 */
[----:B------:R-:W-:Y:S02]  /*12b0*/  ISETP.GE.U32.AND P1, PT, R5, R2, PT ;  /* 0x000000020500720c */ /* 0x000fe40003f26070 */
[----:B------:R-:W1:Y:S11]  /*12c0*/  LDC.64 R4, c[0x0][0x3a8] ;  /* 0x0000ea00ff047b82 */ /* 0x000e760000000a00 */
[----:B------:R-:W-:-:S02]  /*12d0*/  @P1 IADD3 R0, PT, PT, R0, 0x1, RZ ;  /* 0x0000000100001810 */ /* 0x000fc40007ffe0ff */
[----:B------:R-:W-:-:S05]  /*12e0*/  @!P2 LOP3.LUT R0, RZ, R2, RZ, 0x33, !PT ;  /* 0x00000002ff00a212 */ /* 0x000fca00078e33ff */
[----:B------:R-:W-:-:S05]  /*12f0*/  IMAD.IADD R0, R3, 0x1, R0 ;  /* 0x0000000103007824 */ /* 0x000fca00078e0200 */
[C---:B------:R-:W-:Y:S02]  /*1300*/  LOP3.LUT R3, R0.reuse, 0x3, RZ, 0xc0, !PT ;  /* 0x0000000300037812 */ /* 0x040fe400078ec0ff */
[----:B------:R-:W-:Y:S02]  /*1310*/  ISETP.GE.U32.AND P1, PT, R0, 0x3, PT ;  /* 0x000000030000780c */ /* 0x000fe40003f26070 */
[----:B------:R-:W-:Y:S02]  /*1320*/  ISETP.NE.AND P0, PT, R3, 0x3, PT ;  /* 0x000000030300780c */ /* 0x000fe40003f05270 */
[----:B------:R-:W-:-:S11]  /*1330*/  MOV R3, R9 ;  /* 0x0000000900037202 */ /* 0x000fd60000000f00 */
[----:B0-----:R-:W-:Y:S05]  /*1340*/  @!P0 BRA `(.L_x_139) ;  /* 0x0000000000408947 */ /* 0x001fea0003800000 */
[----:B------:R-:W0:Y:S01]  /*1350*/  LDC.64 R10, c[0x0][0x3a8] ;  /* 0x0000ea00ff0a7b82 */ /* 0x000e220000000a00 */
[----:B------:R-:W-:Y:S01]  /*1360*/  VIADD R0, R0, 0x1 ;  /* 0x0000000100007836 */ /* 0x000fe20000000000 */
[----:B------:R-:W-:Y:S01]  /*1370*/  MOV R8, RZ ;  /* 0x000000ff00087202 */ /* 0x000fe20000000f00 */
[----:B------:R-:W-:-:S03]  /*1380*/  IMAD.MOV.U32 R3, RZ, RZ, R9 ;  /* 0x000000ffff037224 */ /* 0x000fc600078e0009 */
[----:B------:R-:W-:Y:S02]  /*1390*/  LOP3.LUT R19, R0, 0x3, RZ, 0xc0, !PT ;  /* 0x0000000300137812 */ /* 0x000fe400078ec0ff */
[----:B------:R-:W2:Y:S05]  /*13a0*/  LDC.64 R12, c[0x0][0x390] ;  /* 0x0000e400ff0c7b82 */ /* 0x000eaa0000000a00 */
.L_x_140:
[----:B--2---:R-:W-:-:S06]  /*13b0*/  IMAD.WIDE R14, R3, 0x4, R12 ;  /* 0x00000004030e7825 */ /* 0x004fcc00078e020c */
[----:B------:R-:W0:Y:S01]  /*13c0*/  LDG.E R15, desc[UR8][R14.64] ;  /* 0x000000080e0f7981 */ /* 0x000e22000c1e1900 */
[----:B------:R-:W-:Y:S02]  /*13d0*/  VIADD R8, R8, 0x1 ;  /* 0x0000000108087836 */ /* 0x000fe40000000000 */
[----:B---3--:R-:W-:Y:S01]  /*13e0*/  HFMA2 R21, -RZ, RZ, 0, 5.9604644775390625e-08 ;  /* 0x00000001ff157431 */ /* 0x008fe200000001ff */
[----:B------:R-:W-:Y:S05]  /*13f0*/  YIELD ;  /* 0x0000000000007946 */ /* 0x000fea0003800000 */
[----:B------:R-:W-:Y:S02]  /*1400*/  ISETP.NE.AND P0, PT, R8, R19, PT ;  /* 0x000000130800720c */ /* 0x000fe40003f05270 */
[----:B------:R-:W-:Y:S01]  /*1410*/  IADD3 R3, PT, PT, R2, R3, RZ ;  /* 0x0000000302037210 */ /* 0x000fe20007ffe0ff */
[----:B0-----:R-:W-:-:S05]  /*1420*/  IMAD.WIDE R16, R15, 0x4, R10 ;  /* 0x000000040f107825 */ /* 0x001fca00078e020a */
[----:B------:R3:W-:Y:S05]  /*1430*/  REDG.E.ADD.STRONG.GPU desc[UR8][R16.64], R21 ;  /* 0x000000151000798e */ /* 0x0007ea000c12e108 */
[----:B------:R-:W-:Y:S05]  /*1440*/  @P0 BRA `(.L_x_140) ;  /* 0xfffffffc00d80947 */ /* 0x000fea000383ffff */
.L_x_139:
[----:B------:R-:W-:Y:S05]  /*1450*/  BSYNC B0 ;  /* 0x0000000000007941 */ /* 0x000fea0003800000 */
.L_x_138:
[----:B------:R-:W-:Y:S05]  /*1460*/  @!P1 BRA `(.L_x_130) ;  /* 0x0000000000549947 */ /* 0x000fea0003800000 */
.L_x_141:
[----:B0-----:R-:W-:-:S05]  /*1470*/  IMAD.WIDE R18, R3, 0x4, R6 ;  /* 0x0000000403127825 */ /* 0x001fca00078e0206 */
[----:B------:R-:W1:Y:S01]  /*1480*/  LDG.E R11, desc[UR8][R18.64] ;  /* 0x00000008120b7981 */ /* 0x000e62000c1e1900 */
[----:B------:R-:W-:Y:S01]  /*1490*/  IMAD.MOV.U32 R25, RZ, RZ, 0x1 ;  /* 0x00000001ff197424 */ /* 0x000fe200078e00ff */
[----:B------:R-:W-:Y:S05]  /*14a0*/  YIELD ;  /* 0x0000000000007946 */ /* 0x000fea0003800000 */
[----:B------:R-:W-:-:S04]  /*14b0*/  IMAD.WIDE R12, R2, 0x4, R18 ;  /* 0x00000004020c7825 */ /* 0x000fc800078e0212 */
[----:B-1----:R-:W-:-:S05]  /*14c0*/  IMAD.WIDE R10, R11, 0x4, R4 ;  /* 0x000000040b0a7825 */ /* 0x002fca00078e0204 */
[----:B------:R0:W-:Y:S04]  /*14d0*/  REDG.E.ADD.STRONG.GPU desc[UR8][R10.64], R25 ;  /* 0x000000190a00798e */ /* 0x0001e8000c12e108 */
[----:B------:R-:W2:Y:S01]  /*14e0*/  LDG.E R15, desc[UR8][R12.64] ;  /* 0x000000080c0f7981 */ /* 0x000ea2000c1e1900 */
[----:B---3--:R-:W-:-:S04]  /*14f0*/  IMAD.WIDE R16, R2, 0x4, R12 ;  /* 0x0000000402107825 */ /* 0x008fc800078e020c */
[----:B--2---:R-:W-:-:S05]  /*1500*/  IMAD.WIDE R14, R15, 0x4, R4 ;  /* 0x000000040f0e7825 */ /* 0x004fca00078e0204 */
[----:B------:R0:W-:Y:S04]  /*1510*/  REDG.E.ADD.STRONG.GPU desc[UR8][R14.64], R25 ;  /* 0x000000190e00798e */ /* 0x0001e8000c12e108 */
[----:B------:R-:W2:Y:S01]  /*1520*/  LDG.E R21, desc[UR8][R16.64] ;  /* 0x0000000810157981 */ /* 0x000ea2000c1e1900 */
[----:B------:R-:W-:Y:S01]  /*1530*/  LEA R3, R2, R3, 0x2 ;  /* 0x0000000302037211 */ /* 0x000fe200078e10ff */
[----:B--2---:R-:W-:-:S04]  /*1540*/  IMAD.WIDE R18, R21, 0x4, R4 ;  /* 0x0000000415127825 */ /* 0x004fc800078e0204 */
[----:B------:R-:W-:Y:S01]  /*1550*/  IMAD.WIDE R20, R2, 0x4, R16 ;  /* 0x0000000402147825 */ /* 0x000fe200078e0210 */
[----:B------:R0:W-:Y:S05]  /*1560*/  REDG.E.ADD.STRONG.GPU desc[UR8][R18.64], R25 ;  /* 0x000000191200798e */ /* 0x0001ea000c12e108 */
[----:B------:R-:W2:Y:S01]  /*1570*/  LDG.E R21, desc[UR8][R20.64] ;  /* 0x0000000814157981 */ /* 0x000ea2000c1e1900 */
[----:B------:R-:W-:Y:S01]  /*1580*/  ISETP.GE.AND P0, PT, R3, UR4, PT ;  /* 0x0000000403007c0c */ /* 0x000fe2000bf06270 */
[----:B--2---:R-:W-:-:S05]  /*1590*/  IMAD.WIDE R22, R21, 0x4, R4 ;  /* 0x0000000415167825 */ /* 0x004fca00078e0204 */
[----:B------:R0:W-:Y:S07]  /*15a0*/  REDG.E.ADD.STRONG.GPU desc[UR8][R22.64], R25 ;  /* 0x000000191600798e */ /* 0x0001ee000c12e108 */
[----:B------:R-:W-:Y:S05]  /*15b0*/  @!P0 BRA `(.L_x_141) ;  /* 0xfffffffc00ac8947 */ /* 0x000fea000383ffff */
.L_x_130:
[----:B------:R-:W5:Y:S02]  /*15c0*/  LDCU UR5, c[0x0][0x39c] ;  /* 0x00007380ff0577ac */ /* 0x000f640008000800 */
[----:B-----5:R-:W-:Y:S01]  /*15d0*/  ISETP.GE.AND P0, PT, R9, UR5, PT ;  /* 0x0000000509007c0c */ /* 0x020fe2000bf06270 */
[----:B------:R-:W-:Y:S05]  /*15e0*/  WARPSYNC.ALL ;  /* 0x0000000000007948 */ /* 0x000fea0003800000 */
[----:B------:R-:W-:Y:S07]  /*15f0*/  BAR.SYNC.DEFER_BLOCKING 0x0 ;  /* 0x0000000000007b1d */ /* 0x000fee0000010000 */
[----:B------:R-:W-:Y:S05]  /*1600*/  @P0 EXIT ;  /* 0x000000000000094d */ /* 0x000fea0003800000 */
[----:B------:R-:W5:Y:S01]  /*1610*/  LDCU.64 UR4, c[0x0][0x388] ;  /* 0x00007100ff0477ac */ /* 0x000f620008000a00 */
[----:B------:R-:W0:Y:S01]  /*1620*/  LDCU UR6, c[0x0][0x3a0] ;  /* 0x00007400ff0677ac */ /* 0x000e220008000800 */
[----:B-----5:R-:W-:Y:S02]  /*1630*/  UIADD3 UR4, UP0, UPT, UR4, 0x10, URZ ;  /* 0x0000001004047890 */ /* 0x020fe4000ff1e0ff */
[----:B0-----:R-:W-:Y:S02]  /*1640*/  ULOP3.LUT UR11, UR6, 0x7, URZ, 0xc0, !UPT ;  /* 0x00000007060b7892 */ /* 0x001fe4000f8ec0ff */
[----:B------:R-:W-:Y:S02]  /*1650*/  ULOP3.LUT UR13, UR6, 0x7ffffff8, URZ, 0xc0, !UPT ;  /* 0x7ffffff8060d7892 */ /* 0x000fe4000f8ec0ff */
[----:B------:R-:W-:Y:S02]  /*1660*/  UIADD3 UR10, UPT, UPT, UR6, -0x1, URZ ;  /* 0xffffffff060a7890 */ /* 0x000fe4000fffe0ff */
[----:B------:R-:W-:-:S02]  /*1670*/  UIADD3.X UR5, UPT, UPT, URZ, UR5, URZ, UP0, !UPT ;  /* 0x00000005ff057290 */ /* 0x000fc400087fe4ff */
[----:B------:R-:W-:Y:S02]  /*1680*/  ULOP3.LUT UR6, UR6, 0x3, URZ, 0xc0, !UPT ;  /* 0x0000000306067892 */ /* 0x000fe4000f8ec0ff */
[----:B------:R-:W-:Y:S02]  /*1690*/  UIADD3 UR12, UPT, UPT, UR11, -0x1, URZ ;  /* 0xffffffff0b0c7890 */ /* 0x000fe4000fffe0ff */
[----:B------:R-:W-:-:S12]  /*16a0*/  UIADD3 UR7, UPT, UPT, -UR13, URZ, URZ ;  /* 0x000000ff0d077290 */ /* 0x000fd8000fffe1ff */
.L_x_178:
[----:B01234-:R-:W0:Y:S08]  /*16b0*/  LDC.64 R4, c[0x0][0x3a8] ;  /* 0x0000ea00ff047b82 */ /* 0x01fe300000000a00 */
[----:B------:R-:W1:Y:S01]  /*16c0*/  LDC R8, c[0x0][0x3a0] ;  /* 0x0000e800ff087b82 */ /* 0x000e620000000800 */
[----:B0-----:R-:W-:-:S05]  /*16d0*/  IMAD.WIDE R4, R9, 0x4, R4 ;  /* 0x0000000409047825 */ /* 0x001fca00078e0204 */
[----:B------:R-:W1:Y:S01]  /*16e0*/  LDG.E R0, desc[UR8][R4.64] ;  /* 0x0000000804007981 */ /* 0x000e62000c1e1900 */
[----:B------:R-:W-:Y:S01]  /*16f0*/  BSSY.RECONVERGENT B0, `(.L_x_142) ;  /* 0x000012e000007945 */ /* 0x000fe20003800200 */
[----:B-1----:R-:W-:-:S04]  /*1700*/  VIMNMX R0, PT, PT, R0, R8, PT ;  /* 0x0000000800007248 */ /* 0x002fc80003fe0100 */
[----:B------:R-:W-:-:S13]  /*1710*/  ISETP.GE.AND P0, PT, R0, 0x1, PT ;  /* 0x000000010000780c */ /* 0x000fda0003f06270 */
[----:B------:R-:W-:Y:S05]  /*1720*/  @!P0 BRA `(.L_x_143) ;  /* 0x0000001000a88947 */ /* 0x000fea0003800000 */
[----:B------:R-:W-:Y:S01]  /*1730*/  UISETP.GE.U32.AND UP0, UPT, UR10, 0x7, UPT ;  /* 0x000000070a00788c */ /* 0x000fe2000bf06070 */
[----:B------:R-:W-:Y:S02]  /*1740*/  IMAD R8, R9, R8, RZ ;  /* 0x0000000809087224 */ /* 0x000fe400078e02ff */
[----:B------:R-:W-:-:S06]  /*1750*/  IMAD.MOV.U32 R11, RZ, RZ, RZ ;  /* 0x000000ffff0b7224 */ /* 0x000fcc00078e00ff */
[----:B------:R-:W-:Y:S05]  /*1760*/  BRA.U !UP0, `(.L_x_144) ;  /* 0x0000000908587547 */ /* 0x000fea000b800000 */
[----:B------:R-:W-:Y:S01]  /*1770*/  MOV R11, R8 ;  /* 0x00000008000b7202 */ /* 0x000fe20000000f00 */
[----:B------:R-:W-:-:S07]  /*1780*/  IMAD.U32 R10, RZ, RZ, UR7 ;  /* 0x00000007ff0a7e24 */ /* 0x000fce000f8e00ff */
.L_x_161:
[----:B------:R-:W2:Y:S01]  /*1790*/  LDG.E R3, desc[UR8][R4.64] ;  /* 0x0000000804037981 */ /* 0x000ea2000c1e1900 */
[----:B0-----:R-:W-:Y:S01]  /*17a0*/  MOV R6, UR4 ;  /* 0x0000000400067c02 */ /* 0x001fe20008000f00 */
[----:B------:R-:W-:-:S04]  /*17b0*/  IMAD.U32 R7, RZ, RZ, UR5 ;  /* 0x00000005ff077e24 */ /* 0x000fc8000f8e00ff */
[----:B------:R-:W-:-:S05]  /*17c0*/  IMAD.WIDE R6, R11, 0x4, R6 ;  /* 0x000000040b067825 */ /* 0x000fca00078e0206 */
[----:B------:R-:W3:Y:S01]  /*17d0*/  LDG.E R0, desc[UR8][R6.64+-0x10] ;  /* 0xfffff00806007981 */ /* 0x000ee2000c1e1900 */
[----:B------:R-:W-:Y:S01]  /*17e0*/  IADD3 R10, PT, PT, R10, 0x8, RZ ;  /* 0x000000080a0a7810 */ /* 0x000fe20007ffe0ff */
[----:B------:R-:W-:Y:S03]  /*17f0*/  BSSY.RECONVERGENT B3, `(.L_x_145) ;  /* 0x000000e000037945 */ /* 0x000fe60003800200 */
[----:B------:R-:W-:Y:S02]  /*1800*/  ISETP.NE.AND P1, PT, R10, RZ, PT ;  /* 0x000000ff0a00720c */ /* 0x000fe40003f25270 */
[----:B--2---:R-:W-:-:S04]  /*1810*/  I2FP.F32.S32 R15, R3 ;  /* 0x00000003000f7245 */ /* 0x004fc80000201400 */
[----:B------:R-:W0:Y:S08]  /*1820*/  MUFU.RCP R3, R15 ;  /* 0x0000000f00037308 */ /* 0x000e300000001000 */
[----:B---3--:R-:W1:Y:S01]  /*1830*/  FCHK P0, R0, R15 ;  /* 0x0000000f00007302 */ /* 0x008e620000000000 */
[----:B0-----:R-:W-:-:S04]  /*1840*/  FFMA R12, -R15, R3, 1 ;  /* 0x3f8000000f0c7423 */ /* 0x001fc80000000103 */
[----:B------:R-:W-:-:S04]  /*1850*/  FFMA R3, R3, R12, R3 ;  /* 0x0000000c03037223 */ /* 0x000fc80000000003 */
[----:B------:R-:W-:-:S04]  /*1860*/  FFMA R12, R0, R3, RZ ;  /* 0x00000003000c7223 */ /* 0x000fc800000000ff */
[----:B------:R-:W-:-:S04]  /*1870*/  FFMA R13, -R15, R12, R0 ;  /* 0x0000000c0f0d7223 */ /* 0x000fc80000000100 */
[----:B------:R-:W-:Y:S01]  /*1880*/  FFMA R3, R3, R13, R12 ;  /* 0x0000000d03037223 */ /* 0x000fe2000000000c */
[----:B-1----:R-:W-:Y:S06]  /*1890*/  @!P0 BRA `(.L_x_146) ;  /* 0x00000000000c8947 */ /* 0x002fec0003800000 */
[----:B------:R-:W-:Y:S01]  /*18a0*/  IMAD.MOV.U32 R3, RZ, RZ, R15 ;  /* 0x000000ffff037224 */ /* 0x000fe200078e000f */
[----:B------:R-:W-:-:S07]  /*18b0*/  MOV R12, 0x18d0 ;  /* 0x000018d0000c7802 */ /* 0x000fce0000000f00 */
[----:B------:R-:W-:Y:S05]  /*18c0*/  CALL.REL.NOINC `($__internal_5_$__cuda_sm3x_div_rn_noftz_f32_slowpath) ;  /* 0x0000001000587944 */ /* 0x000fea0003c00000 */
.L_x_146:
[----:B------:R-:W-:Y:S05]  /*18d0*/  BSYNC.RECONVERGENT B3 ;  /* 0x0000000000037941 */ /* 0x000fea0003800200 */
.L_x_145:
[----:B------:R0:W-:Y:S04]  /*18e0*/  STG.E desc[UR8][R6.64+-0x10], R3 ;  /* 0xfffff00306007986 */ /* 0x0001e8000c101908 */
[----:B------:R-:W2:Y:S04]  /*18f0*/  LDG.E R12, desc[UR8][R4.64] ;  /* 0x00000008040c7981 */ /* 0x000ea8000c1e1900 */
[----:B------:R-:W3:Y:S01]  /*1900*/  LDG.E R0, desc[UR8][R6.64+-0xc] ;  /* 0xfffff40806007981 */ /* 0x000ee2000c1e1900 */
[----:B------:R-:W-:Y:S01]  /*1910*/  BSSY.RECONVERGENT B3, `(.L_x_147) ;  /* 0x000000e000037945 */ /* 0x000fe20003800200 */
[----:B--2---:R-:W-:-:S04]  /*1920*/  I2FP.F32.S32 R15, R12 ;  /* 0x0000000c000f7245 */ /* 0x004fc80000201400 */
[----:B------:R-:W1:Y:S08]  /*1930*/  MUFU.RCP R12, R15 ;  /* 0x0000000f000c7308 */ /* 0x000e700000001000 */
[----:B---3--:R-:W2:Y:S01]  /*1940*/  FCHK P0, R0, R15 ;  /* 0x0000000f00007302 */ /* 0x008ea20000000000 */
[----:B-1----:R-:W-:-:S04]  /*1950*/  FFMA R13, -R15, R12, 1 ;  /* 0x3f8000000f0d7423 */ /* 0x002fc8000000010c */
[----:B------:R-:W-:-:S04]  /*1960*/  FFMA R13, R12, R13, R12 ;  /* 0x0000000d0c0d7223 */ /* 0x000fc8000000000c */
[----:B------:R-:W-:-:S04]  /*1970*/  FFMA R12, R0, R13, RZ ;  /* 0x0000000d000c7223 */ /* 0x000fc800000000ff */
[----:B------:R-:W-:-:S04]  /*1980*/  FFMA R14, -R15, R12, R0 ;  /* 0x0000000c0f0e7223 */ /* 0x000fc80000000100 */
[----:B------:R-:W-:Y:S01]  /*1990*/  FFMA R13, R13, R14, R12 ;  /* 0x0000000e0d0d7223 */ /* 0x000fe2000000000c */
[----:B0-2---:R-:W-:Y:S06]  /*19a0*/  @!P0 BRA `(.L_x_148) ;  /* 0x0000000000108947 */ /* 0x005fec0003800000 */
[----:B------:R-:W-:Y:S02]  /*19b0*/  MOV R3, R15 ;  /* 0x0000000f00037202 */ /* 0x000fe40000000f00 */
[----:B------:R-:W-:-:S07]  /*19c0*/  MOV R12, 0x19e0 ;  /* 0x000019e0000c7802 */ /* 0x000fce0000000f00 */
[----:B------:R-:W-:Y:S05]  /*19d0*/  CALL.REL.NOINC `($__internal_5_$__cuda_sm3x_div_rn_noftz_f32_slowpath) ;  /* 0x0000001000147944 */ /* 0x000fea0003c00000 */
[----:B------:R-:W-:-:S07]  /*19e0*/  IMAD.MOV.U32 R13, RZ, RZ, R3 ;  /* 0x000000ffff0d7224 */ /* 0x000fce00078e0003 */
.L_x_148:
[----:B------:R-:W-:Y:S05]  /*19f0*/  BSYNC.RECONVERGENT B3 ;  /* 0x0000000000037941 */ /* 0x000fea0003800200 */
.L_x_147:
        /* <DEDUP_REMOVED lines=16> */
.L_x_150:
[----:B------:R-:W-:Y:S05]  /*1b00*/  BSYNC.RECONVERGENT B3 ;  /* 0x0000000000037941 */ /* 0x000fea0003800200 */
.L_x_149:
        /* <DEDUP_REMOVED lines=13> */
[----:B------:R-:W-:Y:S01]  /*1be0*/  IMAD.MOV.U32 R3, RZ, RZ, R15 ;  /* 0x000000ffff037224 */ /* 0x000fe200078e000f */
[----:B------:R-:W-:-:S07]  /*1bf0*/  MOV R12, 0x1c10 ;  /* 0x00001c10000c7802 */ /* 0x000fce0000000f00 */
[----:B------:R-:W-:Y:S05]  /*1c00*/  CALL.REL.NOINC `($__internal_5_$__cuda_sm3x_div_rn_noftz_f32_slowpath) ;  /* 0x0000000c00887944 */ /* 0x000fea0003c00000 */
[----:B------:R-:W-:-:S07]  /*1c10*/  MOV R13, R3 ;  /* 0x00000003000d7202 */ /* 0x000fce0000000f00 */
.L_x_152:
[----:B------:R-:W-:Y:S05]  /*1c20*/  BSYNC.RECONVERGENT B3 ;  /* 0x0000000000037941 */ /* 0x000fea0003800200 */
.L_x_151:
        /* <DEDUP_REMOVED lines=16> */
.L_x_154:
[----:B------:R-:W-:Y:S05]  /*1d30*/  BSYNC.RECONVERGENT B3 ;  /* 0x0000000000037941 */ /* 0x000fea0003800200 */
.L_x_153:
        /* <DEDUP_REMOVED lines=17> */
.L_x_156:
[----:B------:R-:W-:Y:S05]  /*1e50*/  BSYNC.RECONVERGENT B3 ;  /* 0x0000000000037941 */ /* 0x000fea0003800200 */
.L_x_155:
        /* <DEDUP_REMOVED lines=16> */
.L_x_158:
[----:B------:R-:W-:Y:S05]  /*1f60*/  BSYNC.RECONVERGENT B3 ;  /* 0x0000000000037941 */ /* 0x000fea0003800200 */
.L_x_157:
        /* <DEDUP_REMOVED lines=17> */
.L_x_160:
[----:B------:R-:W-:Y:S05]  /*2080*/  BSYNC.RECONVERGENT B3 ;  /* 0x0000000000037941 */ /* 0x000fea0003800200 */
.L_x_159:
[----:B------:R0:W-:Y:S01]  /*2090*/  STG.E desc[UR8][R6.64+0xc], R13 ;  /* 0x00000c0d06007986 */ /* 0x0001e2000c101908 */
[----:B------:R-:W-:Y:S01]  /*20a0*/  VIADD R11, R11, 0x8 ;  /* 0x000000080b0b7836 */ /* 0x000fe20000000000 */
[----:B------:R-:W-:Y:S06]  /*20b0*/  @P1 BRA `(.L_x_161) ;  /* 0xfffffff400b41947 */ /* 0x000fec000383ffff */
[----:B------:R-:W-:-:S07]  /*20c0*/  MOV R11, UR13 ;  /* 0x0000000d000b7c02 */ /* 0x000fce0008000f00 */
.L_x_144:
[----:B------:R-:W-:-:S09]  /*20d0*/  UISETP.NE.AND UP0, UPT, UR11, URZ, UPT ;  /* 0x000000ff0b00728c */ /* 0x000fd2000bf05270 */
[----:B------:R-:W-:Y:S05]  /*20e0*/  BRA.U !UP0, `(.L_x_143) ;  /* 0x0000000908387547 */ /* 0x000fea000b800000 */
[----:B------:R-:W-:-:S09]  /*20f0*/  UISETP.GE.U32.AND UP0, UPT, UR12, 0x3, UPT ;  /* 0x000000030c00788c */ /* 0x000fd2000bf06070 */
[----:B------:R-:W-:Y:S05]  /*2100*/  BRA.U !UP0, `(.L_x_162) ;  /* 0x0000000508287547 */ /* 0x000fea000b800000 */
[----:B0-----:R-:W0:Y:S01]  /*2110*/  LDC.64 R6, c[0x0][0x388] ;  /* 0x0000e200ff067b82 */ /* 0x001e220000000a00 */
[----:B------:R-:W2:Y:S01]  /*2120*/  LDG.E R10, desc[UR8][R4.64] ;  /* 0x00000008040a7981 */ /* 0x000ea2000c1e1900 */
[----:B------:R-:W-:-:S04]  /*2130*/  IMAD.IADD R3, R8, 0x1, R11 ;  /* 0x0000000108037824 */ /* 0x000fc800078e020b */
[----:B0-----:R-:W-:-:S05]  /*2140*/  IMAD.WIDE R6, R3, 0x4, R6 ;  /* 0x0000000403067825 */ /* 0x001fca00078e0206 */
[----:B------:R-:W3:Y:S01]  /*2150*/  LDG.E R0, desc[UR8][R6.64] ;  /* 0x0000000806007981 */ /* 0x000ee2000c1e1900 */
[----:B------:R-:W-:Y:S01]  /*2160*/  BSSY.RECONVERGENT B3, `(.L_x_163) ;  /* 0x000000d000037945 */ /* 0x000fe20003800200 */
[----:B--2---:R-:W-:-:S04]  /*2170*/  I2FP.F32.S32 R13, R10 ;  /* 0x0000000a000d7245 */ /* 0x004fc80000201400 */
[----:B------:R-:W0:Y:S02]  /*2180*/  MUFU.RCP R3, R13 ;  /* 0x0000000d00037308 */ /* 0x000e240000001000 */
[----:B0-----:R-:W-:-:S04]  /*2190*/  FFMA R10, -R13, R3, 1 ;  /* 0x3f8000000d0a7423 */ /* 0x001fc80000000103 */
[----:B------:R-:W-:Y:S02]  /*21a0*/  FFMA R3, R3, R10, R3 ;  /* 0x0000000a03037223 */ /* 0x000fe40000000003 */
[----:B---3--:R-:W0:Y:S02]  /*21b0*/  FCHK P0, R0, R13 ;  /* 0x0000000d00007302 */ /* 0x008e240000000000 */
[----:B------:R-:W-:-:S04]  /*21c0*/  FFMA R10, R0, R3, RZ ;  /* 0x00000003000a7223 */ /* 0x000fc800000000ff */
[----:B------:R-:W-:-:S04]  /*21d0*/  FFMA R12, -R13, R10, R0 ;  /* 0x0000000a0d0c7223 */ /* 0x000fc80000000100 */
[----:B------:R-:W-:Y:S01]  /*21e0*/  FFMA R3, R3, R12, R10 ;  /* 0x0000000c03037223 */ /* 0x000fe2000000000a */
[----:B0-----:R-:W-:Y:S06]  /*21f0*/  @!P0 BRA `(.L_x_164) ;  /* 0x00000000000c8947 */ /* 0x001fec0003800000 */
[----:B------:R-:W-:Y:S02]  /*2200*/  MOV R3, R13 ;  /* 0x0000000d00037202 */ /* 0x000fe40000000f00 */
[----:B------:R-:W-:-:S07]  /*2210*/  MOV R12, 0x2230 ;  /* 0x00002230000c7802 */ /* 0x000fce0000000f00 */
[----:B------:R-:W-:Y:S05]  /*2220*/  CALL.REL.NOINC `($__internal_5_$__cuda_sm3x_div_rn_noftz_f32_slowpath) ;  /* 0x0000000800007944 */ /* 0x000fea0003c00000 */
.L_x_164:
[----:B------:R-:W-:Y:S05]  /*2230*/  BSYNC.RECONVERGENT B3 ;  /* 0x0000000000037941 */ /* 0x000fea0003800200 */
.L_x_163:
        /* <DEDUP_REMOVED lines=17> */
.L_x_166:
[----:B------:R-:W-:Y:S05]  /*2350*/  BSYNC.RECONVERGENT B3 ;  /* 0x0000000000037941 */ /* 0x000fea0003800200 */
.L_x_165:
        /* <DEDUP_REMOVED lines=16> */
.L_x_168:
[----:B------:R-:W-:Y:S05]  /*2460*/  BSYNC.RECONVERGENT B3 ;  /* 0x0000000000037941 */ /* 0x000fea0003800200 */
.L_x_167:
        /* <DEDUP_REMOVED lines=17> */
.L_x_170:
[----:B------:R-:W-:Y:S05]  /*2580*/  BSYNC.RECONVERGENT B3 ;  /* 0x0000000000037941 */ /* 0x000fea0003800200 */
.L_x_169:
[----:B------:R1:W-:Y:S01]  /*2590*/  STG.E desc[UR8][R6.64+0xc], R13 ;  /* 0x00000c0d06007986 */ /* 0x0003e2000c101908 */
[----:B------:R-:W-:-:S07]  /*25a0*/  IADD3 R11, PT, PT, R11, 0x4, RZ ;  /* 0x000000040b0b7810 */ /* 0x000fce0007ffe0ff */
.L_x_162:
[----:B------:R-:W-:-:S09]  /*25b0*/  UISETP.NE.AND UP0, UPT, UR6, URZ, UPT ;  /* 0x000000ff0600728c */ /* 0x000fd2000bf05270 */
[----:B------:R-:W-:Y:S05]  /*25c0*/  BRA.U !UP0, `(.L_x_143) ;  /* 0x0000000508007547 */ /* 0x000fea000b800000 */
[----:B------:R-:W-:-:S09]  /*25d0*/  UISETP.NE.AND UP0, UPT, UR6, 0x1, UPT ;  /* 0x000000010600788c */ /* 0x000fd2000bf05270 */
[----:B------:R-:W-:Y:S05]  /*25e0*/  BRA.U !UP0, `(.L_x_171) ;  /* 0x00000001089c7547 */ /* 0x000fea000b800000 */
[----:B01----:R-:W0:Y:S01]  /*25f0*/  LDC.64 R6, c[0x0][0x388] ;  /* 0x0000e200ff067b82 */ /* 0x003e220000000a00 */
        /* <DEDUP_REMOVED lines=17> */
.L_x_173:
[----:B------:R-:W-:Y:S05]  /*2710*/  BSYNC.RECONVERGENT B3 ;  /* 0x0000000000037941 */ /* 0x000fea0003800200 */
.L_x_172:
        /* <DEDUP_REMOVED lines=17> */
.L_x_175:
[----:B------:R-:W-:Y:S05]  /*2830*/  BSYNC.RECONVERGENT B3 ;  /* 0x0000000000037941 */ /* 0x000fea0003800200 */
.L_x_174:
[----:B------:R2:W-:Y:S01]  /*2840*/  STG.E desc[UR8][R6.64+0x4], R13 ;  /* 0x0000040d06007986 */ /* 0x0005e2000c101908 */
[----:B------:R-:W-:-:S07]  /*2850*/  IADD3 R11, PT, PT, R11, 0x2, RZ ;  /* 0x000000020b0b7810 */ /* 0x000fce0007ffe0ff */
.L_x_171:
[----:B------:R-:W3:Y:S02]  /*2860*/  LDCU UR14, c[0x0][0x3a0] ;  /* 0x00007400ff0e77ac */ /* 0x000ee40008000800 */
[----:B---3--:R-:W-:-:S09]  /*2870*/  ULOP3.LUT UP0, URZ, UR14, 0x1, URZ, 0xc0, !UPT ;  /* 0x000000010eff7892 */ /* 0x008fd2000f80c0ff */
[----:B------:R-:W-:Y:S05]  /*2880*/  BRA.U !UP0, `(.L_x_143) ;  /* 0x0000000108507547 */ /* 0x000fea000b800000 */
[----:B012---:R-:W0:Y:S01]  /*2890*/  LDC.64 R6, c[0x0][0x388] ;  /* 0x0000e200ff067b82 */ /* 0x007e220000000a00 */
[----:B------:R-:W2:Y:S01]  /*28a0*/  LDG.E R4, desc[UR8][R4.64] ;  /* 0x0000000804047981 */ /* 0x000ea2000c1e1900 */
[----:B------:R-:W-:-:S05]  /*28b0*/  IADD3 R11, PT, PT, R8, R11, RZ ;  /* 0x0000000b080b7210 */ /* 0x000fca0007ffe0ff */
        /* <DEDUP_REMOVED lines=12> */
[----:B------:R-:W-:Y:S01]  /*2980*/  IMAD.MOV.U32 R3, RZ, RZ, R11 ;  /* 0x000000ffff037224 */ /* 0x000fe200078e000b */
[----:B------:R-:W-:-:S07]  /*2990*/  MOV R12, 0x29b0 ;  /* 0x000029b0000c7802 */ /* 0x000fce0000000f00 */
[----:B------:R-:W-:Y:S05]  /*29a0*/  CALL.REL.NOINC `($__internal_5_$__cuda_sm3x_div_rn_noftz_f32_slowpath) ;  /* 0x0000000000207944 */ /* 0x000fea0003c00000 */
.L_x_177:
[----:B------:R-:W-:Y:S05]  /*29b0*/  BSYNC.RECONVERGENT B3 ;  /* 0x0000000000037941 */ /* 0x000fea0003800200 */
.L_x_176:
[----:B------:R3:W-:Y:S02]  /*29c0*/  STG.E desc[UR8][R6.64], R3 ;  /* 0x0000000306007986 */ /* 0x0007e4000c101908 */
.L_x_143:
[----:B------:R-:W-:Y:S05]  /*29d0*/  BSYNC.RECONVERGENT B0 ;  /* 0x0000000000007941 */ /* 0x000fea0003800200 */
.L_x_142:
[----:B------:R-:W4:Y:S01]  /*29e0*/  LDCU UR14, c[0x0][0x39c] ;  /* 0x00007380ff0e77ac */ /* 0x000f220008000800 */
[----:B------:R-:W-:-:S04]  /*29f0*/  IADD3 R9, PT, PT, R2, R9, RZ ;  /* 0x0000000902097210 */ /* 0x000fc80007ffe0ff */
[----:B----4-:R-:W-:-:S13]  /*2a00*/  ISETP.GE.AND P0, PT, R9, UR14, PT ;  /* 0x0000000e09007c0c */ /* 0x010fda000bf06270 */
[----:B------:R-:W-:Y:S05]  /*2a10*/  @!P0 BRA `(.L_x_178) ;  /* 0xffffffec00248947 */ /* 0x000fea000383ffff */
[----:B------:R-:W-:Y:S05]  /*2a20*/  EXIT ;  /* 0x000000000000794d */ /* 0x000fea0003800000 */
        .weak           $__internal_5_$__cuda_sm3x_div_rn_noftz_f32_slowpath
        .type           $__internal_5_$__cuda_sm3x_div_rn_noftz_f32_slowpath,@function
        .size           $__internal_5_$__cuda_sm3x_div_rn_noftz_f32_slowpath,(.L_x_197 - $__internal_5_$__cuda_sm3x_div_rn_noftz_f32_slowpath)
$__internal_5_$__cuda_sm3x_div_rn_noftz_f32_slowpath:
[----:B------:R-:W-:Y:S01]  /*2a30*/  SHF.R.U32.HI R13, RZ, 0x17, R3 ;  /* 0x00000017ff0d7819 */ /* 0x000fe20000011603 */
[----:B------:R-:W-:Y:S01]  /*2a40*/  BSSY.RECONVERGENT B1, `(.L_x_179) ;  /* 0x0000064000017945 */ /* 0x000fe20003800200 */
[----:B------:R-:W-:Y:S02]  /*2a50*/  SHF.R.U32.HI R16, RZ, 0x17, R0 ;  /* 0x00000017ff107819 */ /* 0x000fe40000011600 */
[----:B------:R-:W-:Y:S02]  /*2a60*/  LOP3.LUT R13, R13, 0xff, RZ, 0xc0, !PT ;  /* 0x000000ff0d0d7812 */ /* 0x000fe400078ec0ff */
[----:B------:R-:W-:Y:S02]  /*2a70*/  LOP3.LUT R16, R16, 0xff, RZ, 0xc0, !PT ;  /* 0x000000ff10107812 */ /* 0x000fe400078ec0ff */
[----:B------:R-:W-:-:S03]  /*2a80*/  IADD3 R15, PT, PT, R13, -0x1, RZ ;  /* 0xffffffff0d0f7810 */ /* 0x000fc60007ffe0ff */
[----:B------:R-:W-:Y:S01]  /*2a90*/  VIADD R14, R16, 0xffffffff ;  /* 0xffffffff100e7836 */ /* 0x000fe20000000000 */
[----:B------:R-:W-:-:S04]  /*2aa0*/  ISETP.GT.U32.AND P0, PT, R15, 0xfd, PT ;  /* 0x000000fd0f00780c */ /* 0x000fc80003f04070 */
[----:B------:R-:W-:-:S13]  /*2ab0*/  ISETP.GT.U32.OR P0, PT, R14, 0xfd, P0 ;  /* 0x000000fd0e00780c */ /* 0x000fda0000704470 */
[----:B------:R-:W-:Y:S01]  /*2ac0*/  @!P0 MOV R14, RZ ;  /* 0x000000ff000e8202 */ /* 0x000fe20000000f00 */
[----:B------:R-:W-:Y:S06]  /*2ad0*/  @!P0 BRA `(.L_x_180) ;  /* 0x0000000000648947 */ /* 0x000fec0003800000 */
[----:B------:R-:W-:Y:S02]  /*2ae0*/  FSETP.GTU.FTZ.AND P0, PT, |R0|, +INF , PT ;  /* 0x7f8000000000780b */ /* 0x000fe40003f1c200 */
        /* <DEDUP_REMOVED lines=15> */
[----:B------:R-:W-:-:S04]  /*2be0*/  IADD3 R14, PT, PT, R16, -0x1, RZ ;  /* 0xffffffff100e7810 */ /* 0x000fc80007ffe0ff */
[----:B------:R-:W-:Y:S01]  /*2bf0*/  ISETP.GE.AND P0, PT, R14, RZ, PT ;  /* 0x000000ff0e00720c */ /* 0x000fe20003f06270 */
[----:B------:R-:W-:-:S05]  /*2c00*/  VIADD R14, R13, 0xffffffff ;  /* 0xffffffff0d0e7836 */ /* 0x000fca0000000000 */
[----:B------:R-:W-:-:S07]  /*2c10*/  ISETP.GE.AND P2, PT, R14, RZ, PT ;  /* 0x000000ff0e00720c */ /* 0x000fce0003f46270 */
[----:B------:R-:W-:Y:S01]  /*2c20*/  @P0 MOV R14, RZ ;  /* 0x000000ff000e0202 */ /* 0x000fe20000000f00 */
[----:B------:R-:W-:Y:S01]  /*2c30*/  @!P0 FFMA R0, R0, 1.84467440737095516160e+19, RZ ;  /* 0x5f80000000008823 */ /* 0x000fe200000000ff */
[----:B------:R-:W-:-:S04]  /*2c40*/  @!P0 MOV R14, 0xffffffc0 ;  /* 0xffffffc0000e8802 */ /* 0x000fc80000000f00 */
[----:B------:R-:W-:Y:S01]  /*2c50*/  @!P2 FFMA R3, R3, 1.84467440737095516160e+19, RZ ;  /* 0x5f8000000303a823 */ /* 0x000fe200000000ff */
[----:B------:R-:W-:-:S07]  /*2c60*/  @!P2 VIADD R14, R14, 0x40 ;  /* 0x000000400e0ea836 */ /* 0x000fce0000000000 */
.L_x_180:
[----:B------:R-:W-:Y:S01]  /*2c70*/  LEA R18, R13, 0xc0800000, 0x17 ;  /* 0xc08000000d127811 */ /* 0x000fe200078eb8ff */
[----:B------:R-:W-:Y:S01]  /*2c80*/  BSSY.RECONVERGENT B2, `(.L_x_185) ;  /* 0x0000036000027945 */ /* 0x000fe20003800200 */
[----:B------:R-:W-:Y:S02]  /*2c90*/  IADD3 R16, PT, PT, R16, -0x7f, RZ ;  /* 0xffffff8110107810 */ /* 0x000fe40007ffe0ff */
[----:B------:R-:W-:-:S03]  /*2ca0*/  IADD3 R17, PT, PT, -R18, R3, RZ ;  /* 0x0000000312117210 */ /* 0x000fc60007ffe1ff */
[C---:B------:R-:W-:Y:S01]  /*2cb0*/  IMAD R0, R16.reuse, -0x800000, R0 ;  /* 0xff80000010007824 */ /* 0x040fe200078e0200 */
[----:B------:R0:W1:Y:S01]  /*2cc0*/  MUFU.RCP R18, R17 ;  /* 0x0000001100127308 */ /* 0x0000620000001000 */
[----:B------:R-:W-:Y:S01]  /*2cd0*/  FADD.FTZ R3, -R17, -RZ ;  /* 0x800000ff11037221 */ /* 0x000fe20000010100 */
[----:B0-----:R-:W-:-:S05]  /*2ce0*/  IADD3 R17, PT, PT, R16, 0x7f, -R13 ;  /* 0x0000007f10117810 */ /* 0x001fca0007ffe80d */
[----:B------:R-:W-:Y:S02]  /*2cf0*/  IMAD.IADD R17, R17, 0x1, R14 ;  /* 0x0000000111117824 */ /* 0x000fe400078e020e */
[----:B-1----:R-:W-:-:S04]  /*2d00*/  FFMA R15, R18, R3, 1 ;  /* 0x3f800000120f7423 */ /* 0x002fc80000000003 */
[----:B------:R-:W-:-:S04]  /*2d10*/  FFMA R15, R18, R15, R18 ;  /* 0x0000000f120f7223 */ /* 0x000fc80000000012 */
[----:B------:R-:W-:-:S04]  /*2d20*/  FFMA R18, R0, R15, RZ ;  /* 0x0000000f00127223 */ /* 0x000fc800000000ff */
[----:B------:R-:W-:-:S04]  /*2d30*/  FFMA R19, R3, R18, R0 ;  /* 0x0000001203137223 */ /* 0x000fc80000000000 */
[----:B------:R-:W-:-:S04]  /*2d40*/  FFMA R18, R15, R19, R18 ;  /* 0x000000130f127223 */ /* 0x000fc80000000012 */
[----:B------:R-:W-:-:S04]  /*2d50*/  FFMA R3, R3, R18, R0 ;  /* 0x0000001203037223 */ /* 0x000fc80000000000 */
[----:B------:R-:W-:-:S05]  /*2d60*/  FFMA R0, R15, R3, R18 ;  /* 0x000000030f007223 */ /* 0x000fca0000000012 */
[----:B------:R-:W-:-:S04]  /*2d70*/  SHF.R.U32.HI R13, RZ, 0x17, R0 ;  /* 0x00000017ff0d7819 */ /* 0x000fc80000011600 */
[----:B------:R-:W-:-:S04]  /*2d80*/  LOP3.LUT R13, R13, 0xff, RZ, 0xc0, !PT ;  /* 0x000000ff0d0d7812 */ /* 0x000fc800078ec0ff */
[----:B------:R-:W-:-:S04]  /*2d90*/  IADD3 R13, PT, PT, R13, R17, RZ ;  /* 0x000000110d0d7210 */ /* 0x000fc80007ffe0ff */
[----:B------:R-:W-:-:S04]  /*2da0*/  IADD3 R14, PT, PT, R13, -0x1, RZ ;  /* 0xffffffff0d0e7810 */ /* 0x000fc80007ffe0ff */
        /* <DEDUP_REMOVED lines=9> */
[-CC-:B------:R-:W-:Y:S01]  /*2e40*/  FFMA.RZ R14, R15, R3.reuse, R18.reuse ;  /* 0x000000030f0e7223 */ /* 0x180fe2000000c012 */
[C---:B------:R-:W-:Y:S02]  /*2e50*/  ISETP.NE.AND P3, PT, R13.reuse, RZ, PT ;  /* 0x000000ff0d00720c */ /* 0x040fe40003f65270 */
[----:B------:R-:W-:Y:S02]  /*2e60*/  ISETP.NE.AND P2, PT, R13, RZ, PT ;  /* 0x000000ff0d00720c */ /* 0x000fe40003f45270 */
[----:B------:R-:W-:Y:S01]  /*2e70*/  LOP3.LUT R16, R14, 0x7fffff, RZ, 0xc0, !PT ;  /* 0x007fffff0e107812 */ /* 0x000fe200078ec0ff */
[CCC-:B------:R-:W-:Y:S01]  /*2e80*/  FFMA.RP R14, R15.reuse, R3.reuse, R18.reuse ;  /* 0x000000030f0e7223 */ /* 0x1c0fe20000008012 */
[----:B------:R-:W-:Y:S01]  /*2e90*/  FFMA.RM R3, R15, R3, R18 ;  /* 0x000000030f037223 */ /* 0x000fe20000004012 */
[C---:B------:R-:W-:Y:S01]  /*2ea0*/  VIADD R15, R13.reuse, 0x20 ;  /* 0x000000200d0f7836 */ /* 0x040fe20000000000 */
[----:B------:R-:W-:Y:S02]  /*2eb0*/  LOP3.LUT R16, R16, 0x800000, RZ, 0xfc, !PT ;  /* 0x0080000010107812 */ /* 0x000fe400078efcff */
[----:B------:R-:W-:-:S02]  /*2ec0*/  IADD3 R13, PT, PT, -R13, RZ, RZ ;  /* 0x000000ff0d0d7210 */ /* 0x000fc40007ffe1ff */
[----:B------:R-:W-:Y:S02]  /*2ed0*/  SHF.L.U32 R15, R16, R15, RZ ;  /* 0x0000000f100f7219 */ /* 0x000fe400000006ff */
[----:B------:R-:W-:Y:S02]  /*2ee0*/  FSETP.NEU.FTZ.AND P0, PT, R14, R3, PT ;  /* 0x000000030e00720b */ /* 0x000fe40003f1d000 */
[----:B------:R-:W-:Y:S02]  /*2ef0*/  SEL R3, R13, RZ, P3 ;  /* 0x000000ff0d037207 */ /* 0x000fe40001800000 */
[----:B------:R-:W-:Y:S02]  /*2f00*/  ISETP.NE.AND P2, PT, R15, RZ, P2 ;  /* 0x000000ff0f00720c */ /* 0x000fe40001745270 */
[----:B------:R-:W-:Y:S02]  /*2f10*/  SHF.R.U32.HI R3, RZ, R3, R16 ;  /* 0x00000003ff037219 */ /* 0x000fe40000011610 */
[----:B------:R-:W-:-:S02]  /*2f20*/  PLOP3.LUT P0, PT, P0, P2, PT, 0xf8, 0x8f ;  /* 0x00000000008f781c */ /* 0x000fc40000705f70 */
[----:B------:R-:W-:Y:S02]  /*2f30*/  SHF.R.U32.HI R14, RZ, 0x1, R3 ;  /* 0x00000001ff0e7819 */ /* 0x000fe40000011603 */
[----:B------:R-:W-:-:S04]  /*2f40*/  SEL R13, RZ, 0x1, !P0 ;  /* 0x00000001ff0d7807 */ /* 0x000fc80004000000 */
[----:B------:R-:W-:-:S04]  /*2f50*/  LOP3.LUT R16, R13, 0x1, R14, 0xf8, !PT ;  /* 0x000000010d107812 */ /* 0x000fc800078ef80e */
[----:B------:R-:W-:-:S04]  /*2f60*/  LOP3.LUT R3, R16, R3, RZ, 0xc0, !PT ;  /* 0x0000000310037212 */ /* 0x000fc800078ec0ff */
[----:B------:R-:W-:-:S04]  /*2f70*/  IADD3 R3, PT, PT, R14, R3, RZ ;  /* 0x000000030e037210 */ /* 0x000fc80007ffe0ff */
[----:B------:R-:W-:Y:S01]  /*2f80*/  LOP3.LUT R0, R3, R0, RZ, 0xfc, !PT ;  /* 0x0000000003007212 */ /* 0x000fe200078efcff */
[----:B------:R-:W-:Y:S06]  /*2f90*/  BRA `(.L_x_188) ;  /* 0x0000000000107947 */ /* 0x000fec0003800000 */
.L_x_187:
[----:B------:R-:W-:-:S04]  /*2fa0*/  LOP3.LUT R0, R0, 0x80000000, RZ, 0xc0, !PT ;  /* 0x8000000000007812 */ /* 0x000fc800078ec0ff */
[----:B------:R-:W-:Y:S01]  /*2fb0*/  LOP3.LUT R0, R0, 0x7f800000, RZ, 0xfc, !PT ;  /* 0x7f80000000007812 */ /* 0x000fe200078efcff */
[----:B------:R-:W-:Y:S06]  /*2fc0*/  BRA `(.L_x_188) ;  /* 0x0000000000047947 */ /* 0x000fec0003800000 */
.L_x_186:
[----:B------:R-:W-:-:S07]  /*2fd0*/  IMAD R0, R17, 0x800000, R0 ;  /* 0x0080000011007824 */ /* 0x000fce00078e0200 */
.L_x_188:
[----:B------:R-:W-:Y:S05]  /*2fe0*/  BSYNC.RECONVERGENT B2 ;  /* 0x0000000000027941 */ /* 0x000fea0003800200 */
.L_x_185:
[----:B------:R-:W-:Y:S05]  /*2ff0*/  BRA `(.L_x_189) ;  /* 0x0000000000207947 */ /* 0x000fea0003800000 */
.L_x_184:
[----:B------:R-:W-:-:S04]  /*3000*/  LOP3.LUT R0, R3, 0x80000000, R0, 0x48, !PT ;  /* 0x8000000003007812 */ /* 0x000fc800078e4800 */
[----:B------:R-:W-:Y:S01]  /*3010*/  LOP3.LUT R0, R0, 0x7f800000, RZ, 0xfc, !PT ;  /* 0x7f80000000007812 */ /* 0x000fe200078efcff */
[----:B------:R-:W-:Y:S06]  /*3020*/  BRA `(.L_x_189) ;  /* 0x0000000000147947 */ /* 0x000fec0003800000 */
.L_x_183:
[----:B------:R-:W-:Y:S01]  /*3030*/  LOP3.LUT R0, R3, 0x80000000, R0, 0x48, !PT ;  /* 0x8000000003007812 */ /* 0x000fe200078e4800 */
[----:B------:R-:W-:Y:S06]  /*3040*/  BRA `(.L_x_189) ;  /* 0x00000000000c7947 */ /* 0x000fec0003800000 */
.L_x_182:
[----:B------:R-:W0:Y:S01]  /*3050*/  MUFU.RSQ R0, -QNAN ;  /* 0xffc0000000007908 */ /* 0x000e220000001400 */
[----:B------:R-:W-:Y:S05]  /*3060*/  BRA `(.L_x_189) ;  /* 0x0000000000047947 */ /* 0x000fea0003800000 */
.L_x_181:
[----:B------:R-:W-:-:S07]  /*3070*/  FADD.FTZ R0, R0, R3 ;  /* 0x0000000300007221 */ /* 0x000fce0000010000 */
.L_x_189:
[----:B------:R-:W-:Y:S05]  /*3080*/  BSYNC.RECONVERGENT B1 ;  /* 0x0000000000017941 */ /* 0x000fea0003800200 */
.L_x_179:
[----:B------:R-:W-:Y:S01]  /*3090*/  HFMA2 R13, -RZ, RZ, 0, 0 ;  /* 0x00000000ff0d7431 */ /* 0x000fe200000001ff */
[----:B0-----:R-:W-:-:S03]  /*30a0*/  MOV R3, R0 ;  /* 0x0000000000037202 */ /* 0x001fc60000000f00 */
[----:B------:R-:W-:Y:S05]  /*30b0*/  RET.REL.NODEC R12 `(_Z16update_centroidsPfS_PiiiiS0_) ;  /* 0xffffffcc0cd07950 */ /* 0x000fea0003c3ffff */
.L_x_190:
        /* <DEDUP_REMOVED lines=12> */
.L_x_197:


//--------------------- .nv.shared._Z11calculo_cviiPdPfS0_ --------------------------
	.section	.nv.shared._Z11calculo_cviiPdPfS0_,"aw",@nobits
	.sectionflags	@""
	.align	16
	.zero		1024


//--------------------- .nv.shared.reserved.0     --------------------------
	.section	.nv.shared.reserved.0,"aw",@nobits
	.weak		__nv_reservedSMEM_offset_0_alias
	.size		__nv_reservedSMEM_offset_0_alias, 0, 64
	.other		__nv_reservedSMEM_offset_0_alias,@"STO_CUDA_RESERVED_SHARED STV_DEFAULT"
__nv_reservedSMEM_offset_0_alias:
	.zero		0
	.zero		64


//--------------------- .nv.global                --------------------------
	.section	.nv.global,"aw",@nobits
	.align	8
.nv.global:
	.type		media_global,@object
	.size		media_global,(.L_0 - media_global)
media_global:
	.zero		8
.L_0:


//--------------------- .nv.shared._Z10validationPfP11clusterinfoS_iS_S_Pd --------------------------
	.section	.nv.shared._Z10validationPfP11clusterinfoS_iS_S_Pd,"aw",@nobits
	.sectionflags	@""
	.align	16
	.zero		1024


//--------------------- .nv.shared._Z17k_means_calculatePfiiiPiS_S0_ --------------------------
	.section	.nv.shared._Z17k_means_calculatePfiiiPiS_S0_,"aw",@nobits
	.sectionflags	@""
	.align	16
	.zero		1024


//--------------------- .nv.shared._Z16update_centroidsPfS_PiiiiS0_ --------------------------
	.section	.nv.shared._Z16update_centroidsPfS_PiiiiS0_,"aw",@nobits
	.sectionflags	@""
	.align	16
	.zero		1024


//--------------------- .nv.constant0._Z11calculo_cviiPdPfS0_ --------------------------
	.section	.nv.constant0._Z11calculo_cviiPdPfS0_,"a",@progbits
	.sectionflags	@""
	.align	4
.nv.constant0._Z11calculo_cviiPdPfS0_:
	.zero		928


//--------------------- .nv.constant0._Z10validationPfP11clusterinfoS_iS_S_Pd --------------------------
	.section	.nv.constant0._Z10validationPfP11clusterinfoS_iS_S_Pd,"a",@progbits
	.sectionflags	@""
	.align	4
.nv.constant0._Z10validationPfP11clusterinfoS_iS_S_Pd:
	.zero		952


//--------------------- .nv.constant0._Z17k_means_calculatePfiiiPiS_S0_ --------------------------
	.section	.nv.constant0._Z17k_means_calculatePfiiiPiS_S0_,"a",@progbits
	.sectionflags	@""
	.align	4
.nv.constant0._Z17k_means_calculatePfiiiPiS_S0_:
	.zero		944


//--------------------- .nv.constant0._Z16update_centroidsPfS_PiiiiS0_ --------------------------
	.section	.nv.constant0._Z16update_centroidsPfS_PiiiiS0_,"a",@progbits
	.sectionflags	@""
	.align	4
.nv.constant0._Z16update_centroidsPfS_PiiiiS0_:
	.zero		944


//--------------------- SYMBOLS --------------------------

	.type		.nv.reservedSmem.offset0,@object
	.size		.nv.reservedSmem.offset0,0x4
	.type		.nv.reservedSmem.cap,@object
	.size		.nv.reservedSmem.cap,0x4
